	.target	sm_90a

	.elftype	@"ET_EXEC"


//--------------------- .note.nv.tkinfo           --------------------------
	.section	.note.nv.tkinfo,"",@"SHT_NOTE"
	.sectionflags	@"SHF_NOTE_NV_TKINFO"
	.tkinfo
        /*0018*/ 	.word	0x00000002
        /*0030*/ 	.string	""
        /*0030*/ 	.string	"ptxas"
        /*0030*/ 	.string	"Cuda compilation tools, release 13.0, V13.0.88"
        /*0030*/ 	.string	"Build cuda_13.0.r13.0/compiler.36424714_0"
        /*0030*/ 	.string	"-arch sm_90a -m 64 "



//--------------------- .note.nv.cuinfo           --------------------------
	.section	.note.nv.cuinfo,"",@"SHT_NOTE"
	.sectionflags	@"SHF_NOTE_NV_CUINFO"
        /*0018*/ 	.short	0x0002
        /*001a*/ 	.short	0x005a
        /*001c*/ 	.short	0x0082
	.zero		2


//--------------------- .nv.info                  --------------------------
	.section	.nv.info,"",@"SHT_CUDA_INFO"
	.align	4


	//----- nvinfo : EIATTR_REGCOUNT
	.align		4
        /*0000*/ 	.byte	0x04, 0x2f
        /*0002*/ 	.short	(.L_12 - .L_11)
	.align		4
.L_11:
        /*0004*/ 	.word	index@(_ZN7cutlass13device_kernelINS_4conv6kernel13ConvUniversalINS1_16ConvProblemShapeILNS1_8OperatorE0ELi2EEENS1_10collective14CollectiveConvINS1_46MainloopSm90TmaGmmaWarpSpecializedImplicitGemmILS5_0ELi9ELi2EN4cute5tupleIJNSA_1CILi2EEENSC_ILi1EEESE_EEENS1_36KernelImplicitTmaWarpSpecializedSm90ELi1EEENSB_IJNSC_ILi64EEENSC_ILi128EEENSB_IJSI_EEEEEENS_6half_tESM_NSA_8TiledMMAINSA_8MMA_AtomIJNSA_4SM904GMMA26MMA_64x128x16_F32F16F16_SSILNSQ_5MajorE0ELSS_0ELNSQ_7ScaleInE1ELST_1EEEEEENSA_6LayoutINSB_IJSE_SE_SE_EEENSB_IJNSC_ILi0EEESY_SY_EEEEENSB_IJNSA_10UnderscoreES11_S11_EEEEENS7_6detail26Sm90ImplicitGemmTileTraitsINSA_20SM90_TMA_LOAD_IM2COLENSA_14ComposedLayoutINSA_7SwizzleILi3ELi4ELi3EEENSA_18smem_ptr_flag_bitsILi16EEENSW_INSB_IJNSB_IJNSC_ILi8EEES1C_EEENSB_IJSI_SE_EEENSB_IJSE_NSC_ILi9EEEEEEEEENSB_IJNSB_IJSI_NSC_ILi512EEEEEENSB_IJSE_SY_EEENSB_IJSY_NSC_ILi4096EEEEEEEEEEEEEvEENS15_INSA_23SM90_TMA_LOAD_MULTICASTENS17_IS19_S1B_NSW_INSB_IJNSB_IJS1C_NSC_ILi16EEEEEES1E_S1G_EEENSB_IJS1J_S1K_NSB_IJSY_NSC_ILi8192EEEEEEEEEEEEEvEEEENS_8epilogue10collective6detail29Sm90TmaWarpSpecializedAdapterINS23_15DefaultEpilogueISM_NSB_IJNSB_IJlllEEESE_SY_EEES28_NS22_6thread17LinearCombinationISM_Li1EffLNS29_9ScaleType4KindE0ELNS_15FloatRoundStyleE2ESM_EENS_4gemm15EpilogueDefaultEEEEEvvEEEEvNT_6ParamsE)
        /*0008*/ 	.word	0x0000005a


	//----- nvinfo : EIATTR_FRAME_SIZE
	.align		4
.L_12:
        /*000c*/ 	.byte	0x04, 0x11
        /*000e*/ 	.short	(.L_14 - .L_13)
	.align		4
.L_13:
        /*0010*/ 	.word	index@(_ZN7cutlass13device_kernelINS_4conv6kernel13ConvUniversalINS1_16ConvProblemShapeILNS1_8OperatorE0ELi2EEENS1_10collective14CollectiveConvINS1_46MainloopSm90TmaGmmaWarpSpecializedImplicitGemmILS5_0ELi9ELi2EN4cute5tupleIJNSA_1CILi2EEENSC_ILi1EEESE_EEENS1_36KernelImplicitTmaWarpSpecializedSm90ELi1EEENSB_IJNSC_ILi64EEENSC_ILi128EEENSB_IJSI_EEEEEENS_6half_tESM_NSA_8TiledMMAINSA_8MMA_AtomIJNSA_4SM904GMMA26MMA_64x128x16_F32F16F16_SSILNSQ_5MajorE0ELSS_0ELNSQ_7ScaleInE1ELST_1EEEEEENSA_6LayoutINSB_IJSE_SE_SE_EEENSB_IJNSC_ILi0EEESY_SY_EEEEENSB_IJNSA_10UnderscoreES11_S11_EEEEENS7_6detail26Sm90ImplicitGemmTileTraitsINSA_20SM90_TMA_LOAD_IM2COLENSA_14ComposedLayoutINSA_7SwizzleILi3ELi4ELi3EEENSA_18smem_ptr_flag_bitsILi16EEENSW_INSB_IJNSB_IJNSC_ILi8EEES1C_EEENSB_IJSI_SE_EEENSB_IJSE_NSC_ILi9EEEEEEEEENSB_IJNSB_IJSI_NSC_ILi512EEEEEENSB_IJSE_SY_EEENSB_IJSY_NSC_ILi4096EEEEEEEEEEEEEvEENS15_INSA_23SM90_TMA_LOAD_MULTICASTENS17_IS19_S1B_NSW_INSB_IJNSB_IJS1C_NSC_ILi16EEEEEES1E_S1G_EEENSB_IJS1J_S1K_NSB_IJSY_NSC_ILi8192EEEEEEEEEEEEEvEEEENS_8epilogue10collective6detail29Sm90TmaWarpSpecializedAdapterINS23_15DefaultEpilogueISM_NSB_IJNSB_IJlllEEESE_SY_EEES28_NS22_6thread17LinearCombinationISM_Li1EffLNS29_9ScaleType4KindE0ELNS_15FloatRoundStyleE2ESM_EENS_4gemm15EpilogueDefaultEEEEEvvEEEEvNT_6ParamsE)
        /*0014*/ 	.word	0x00000000


	//----- nvinfo : EIATTR_MIN_STACK_SIZE
	.align		4
.L_14:
        /*0018*/ 	.byte	0x04, 0x12
        /*001a*/ 	.short	(.L_16 - .L_15)
	.align		4
.L_15:
        /*001c*/ 	.word	index@(_ZN7cutlass13device_kernelINS_4conv6kernel13ConvUniversalINS1_16ConvProblemShapeILNS1_8OperatorE0ELi2EEENS1_10collective14CollectiveConvINS1_46MainloopSm90TmaGmmaWarpSpecializedImplicitGemmILS5_0ELi9ELi2EN4cute5tupleIJNSA_1CILi2EEENSC_ILi1EEESE_EEENS1_36KernelImplicitTmaWarpSpecializedSm90ELi1EEENSB_IJNSC_ILi64EEENSC_ILi128EEENSB_IJSI_EEEEEENS_6half_tESM_NSA_8TiledMMAINSA_8MMA_AtomIJNSA_4SM904GMMA26MMA_64x128x16_F32F16F16_SSILNSQ_5MajorE0ELSS_0ELNSQ_7ScaleInE1ELST_1EEEEEENSA_6LayoutINSB_IJSE_SE_SE_EEENSB_IJNSC_ILi0EEESY_SY_EEEEENSB_IJNSA_10UnderscoreES11_S11_EEEEENS7_6detail26Sm90ImplicitGemmTileTraitsINSA_20SM90_TMA_LOAD_IM2COLENSA_14ComposedLayoutINSA_7SwizzleILi3ELi4ELi3EEENSA_18smem_ptr_flag_bitsILi16EEENSW_INSB_IJNSB_IJNSC_ILi8EEES1C_EEENSB_IJSI_SE_EEENSB_IJSE_NSC_ILi9EEEEEEEEENSB_IJNSB_IJSI_NSC_ILi512EEEEEENSB_IJSE_SY_EEENSB_IJSY_NSC_ILi4096EEEEEEEEEEEEEvEENS15_INSA_23SM90_TMA_LOAD_MULTICASTENS17_IS19_S1B_NSW_INSB_IJNSB_IJS1C_NSC_ILi16EEEEEES1E_S1G_EEENSB_IJS1J_S1K_NSB_IJSY_NSC_ILi8192EEEEEEEEEEEEEvEEEENS_8epilogue10collective6detail29Sm90TmaWarpSpecializedAdapterINS23_15DefaultEpilogueISM_NSB_IJNSB_IJlllEEESE_SY_EEES28_NS22_6thread17LinearCombinationISM_Li1EffLNS29_9ScaleType4KindE0ELNS_15FloatRoundStyleE2ESM_EENS_4gemm15EpilogueDefaultEEEEEvvEEEEvNT_6ParamsE)
        /*0020*/ 	.word	0x00000000
.L_16:


//--------------------- .nv.compat                --------------------------
	.section	.nv.compat,"",@"SHT_CUDA_COMPAT_INFO"
	.align	4
        /*0000*/ 	.byte	0x02, 0x09, 0x01, 0x00, 0x02, 0x02, 0x04, 0x00, 0x02, 0x05, 0x05, 0x00, 0x03, 0x07, 0x01, 0x01
        /*0010*/ 	.byte	0x02, 0x03, 0x01, 0x00, 0x02, 0x06, 0x01, 0x00, 0x04, 0x0b, 0x08, 0x00, 0x00, 0x00, 0x00, 0x00
        /*0020*/ 	.byte	0x00, 0x00, 0x00, 0x00


//--------------------- .nv.info._ZN7cutlass13device_kernelINS_4conv6kernel13ConvUniversalINS1_16ConvProblemShapeILNS1_8OperatorE0ELi2EEENS1_10collective14CollectiveConvINS1_46MainloopSm90TmaGmmaWarpSpecializedImplicitGemmILS5_0ELi9ELi2EN4cute5tupleIJNSA_1CILi2EEENSC_ILi1EEESE_EEENS1_36KernelImplicitTmaWarpSpecializedSm90ELi1EEENSB_IJNSC_ILi64EEENSC_ILi128EEENSB_IJSI_EEEEEENS_6half_tESM_NSA_8TiledMMAINSA_8MMA_AtomIJNSA_4SM904GMMA26MMA_64x128x16_F32F16F16_SSILNSQ_5MajorE0ELSS_0ELNSQ_7ScaleInE1ELST_1EEEEEENSA_6LayoutINSB_IJSE_SE_SE_EEENSB_IJNSC_ILi0EEESY_SY_EEEEENSB_IJNSA_10UnderscoreES11_S11_EEEEENS7_6detail26Sm90ImplicitGemmTileTraitsINSA_20SM90_TMA_LOAD_IM2COLENSA_14ComposedLayoutINSA_7SwizzleILi3ELi4ELi3EEENSA_18smem_ptr_flag_bitsILi16EEENSW_INSB_IJNSB_IJNSC_ILi8EEES1C_EEENSB_IJSI_SE_EEENSB_IJSE_NSC_ILi9EEEEEEEEENSB_IJNSB_IJSI_NSC_ILi512EEEEEENSB_IJSE_SY_EEENSB_IJSY_NSC_ILi4096EEEEEEEEEEEEEvEENS15_INSA_23SM90_TMA_LOAD_MULTICASTENS17_IS19_S1B_NSW_INSB_IJNSB_IJS1C_NSC_ILi16EEEEEES1E_S1G_EEENSB_IJS1J_S1K_NSB_IJSY_NSC_ILi8192EEEEEEEEEEEEEvEEEENS_8epilogue10collective6detail29Sm90TmaWarpSpecializedAdapterINS23_15DefaultEpilogueISM_NSB_IJNSB_IJlllEEESE_SY_EEES28_NS22_6thread17LinearCombinationISM_Li1EffLNS29_9ScaleType4KindE0ELNS_15FloatRoundStyleE2ESM_EENS_4gemm15EpilogueDefaultEEEEEvvEEEEvNT_6ParamsE --------------------------
	.section	.nv.info._ZN7cutlass13device_kernelINS_4conv6kernel13ConvUniversalINS1_16ConvProblemShapeILNS1_8OperatorE0ELi2EEENS1_10collective14CollectiveConvINS1_46MainloopSm90TmaGmmaWarpSpecializedImplicitGemmILS5_0ELi9ELi2EN4cute5tupleIJNSA_1CILi2EEENSC_ILi1EEESE_EEENS1_36KernelImplicitTmaWarpSpecializedSm90ELi1EEENSB_IJNSC_ILi64EEENSC_ILi128EEENSB_IJSI_EEEEEENS_6half_tESM_NSA_8TiledMMAINSA_8MMA_AtomIJNSA_4SM904GMMA26MMA_64x128x16_F32F16F16_SSILNSQ_5MajorE0ELSS_0ELNSQ_7ScaleInE1ELST_1EEEEEENSA_6LayoutINSB_IJSE_SE_SE_EEENSB_IJNSC_ILi0EEESY_SY_EEEEENSB_IJNSA_10UnderscoreES11_S11_EEEEENS7_6detail26Sm90ImplicitGemmTileTraitsINSA_20SM90_TMA_LOAD_IM2COLENSA_14ComposedLayoutINSA_7SwizzleILi3ELi4ELi3EEENSA_18smem_ptr_flag_bitsILi16EEENSW_INSB_IJNSB_IJNSC_ILi8EEES1C_EEENSB_IJSI_SE_EEENSB_IJSE_NSC_ILi9EEEEEEEEENSB_IJNSB_IJSI_NSC_ILi512EEEEEENSB_IJSE_SY_EEENSB_IJSY_NSC_ILi4096EEEEEEEEEEEEEvEENS15_INSA_23SM90_TMA_LOAD_MULTICASTENS17_IS19_S1B_NSW_INSB_IJNSB_IJS1C_NSC_ILi16EEEEEES1E_S1G_EEENSB_IJS1J_S1K_NSB_IJSY_NSC_ILi8192EEEEEEEEEEEEEvEEEENS_8epilogue10collective6detail29Sm90TmaWarpSpecializedAdapterINS23_15DefaultEpilogueISM_NSB_IJNSB_IJlllEEESE_SY_EEES28_NS22_6thread17LinearCombinationISM_Li1EffLNS29_9ScaleType4KindE0ELNS_15FloatRoundStyleE2ESM_EENS_4gemm15EpilogueDefaultEEEEEvvEEEEvNT_6ParamsE,"",@"SHT_CUDA_INFO"
	.sectionflags	@""
	.align	4


	//----- nvinfo : EIATTR_CUDA_API_VERSION
	.align		4
        /*0000*/ 	.byte	0x04, 0x37
        /*0002*/ 	.short	(.L_18 - .L_17)
.L_17:
        /*0004*/ 	.word	0x00000082


	//----- nvinfo : EIATTR_KPARAM_INFO
	.align		4
.L_18:
        /*0008*/ 	.byte	0x04, 0x17
        /*000a*/ 	.short	(.L_20 - .L_19)
.L_19:
        /*000c*/ 	.word	0x00000000
        /*0010*/ 	.short	0x0000
        /*0012*/ 	.short	0x0070
        /*0014*/ 	.byte	0x00, 0xf0, 0x01, 0x0e


	//----- nvinfo : EIATTR_SPARSE_MMA_MASK
	.align		4
.L_20:
        /*0018*/ 	.byte	0x03, 0x50
        /*001a*/ 	.short	0x0000


	//----- nvinfo : EIATTR_MAXREG_COUNT
	.align		4
        /*001c*/ 	.byte	0x03, 0x1b
        /*001e*/ 	.short	0x00ff


	//----- nvinfo : EIATTR_NUM_BARRIERS
	.align		4
        /*0020*/ 	.byte	0x02, 0x4c
        /*0022*/ 	.byte	0x01
	.zero		1


	//----- nvinfo : EIATTR_MERCURY_ISA_VERSION
	.align		4
        /*0024*/ 	.byte	0x03, 0x5f
        /*0026*/ 	.short	0x0101


	//----- nvinfo : EIATTR_COOP_GROUP_MASK_REGIDS
	.align		4
        /*0028*/ 	.byte	0x04, 0x29
        /*002a*/ 	.short	(.L_22 - .L_21)


	//   ....[0]....
.L_21:
        /*002c*/ 	.word	0xffffffff


	//   ....[1]....
        /*0030*/ 	.word	0xffffffff


	//   ....[2]....
        /*0034*/ 	.word	0xffffffff


	//   ....[3]....
        /*0038*/ 	.word	0xffffffff


	//----- nvinfo : EIATTR_COOP_GROUP_INSTR_OFFSETS
	.align		4
.L_22:
        /*003c*/ 	.byte	0x04, 0x28
        /*003e*/ 	.short	(.L_24 - .L_23)


	//   ....[0]....
.L_23:
        /*0040*/ 	.word	0x00000070


	//   ....[1]....
        /*0044*/ 	.word	0x00000080


	//   ....[2]....
        /*0048*/ 	.word	0x00000140


	//   ....[3]....
        /*004c*/ 	.word	0x00000770


	//----- nvinfo : EIATTR_MBARRIER_INSTR_OFFSETS
	.align		4
.L_24:
        /*0050*/ 	.byte	0x04, 0x39
        /*0052*/ 	.short	(.L_26 - .L_25)


	//   ....[0]....
.L_25:
        /*0054*/ 	.word	0x00000310
        /*0058*/ 	.word	0x000000ff
        /*005c*/ 	.word	0x00036000
        /*0060*/ 	.short	0x0100
        /*0062*/ 	.byte	0x08
	.zero		1


	//   ....[1]....
        /*0064*/ 	.word	0x00000320
        /*0068*/ 	.word	0x000000ff
        /*006c*/ 	.word	0x00036048
        /*0070*/ 	.short	0x0100
        /*0072*/ 	.byte	0x08
	.zero		1


	//   ....[2]....
        /*0074*/ 	.word	0x00000330
        /*0078*/ 	.word	0x000000ff
        /*007c*/ 	.word	0x00036008
        /*0080*/ 	.short	0x0100
        /*0082*/ 	.byte	0x08
	.zero		1


	//   ....[3]....
        /*0084*/ 	.word	0x00000340
        /*0088*/ 	.word	0x000000ff
        /*008c*/ 	.word	0x00036050
        /*0090*/ 	.short	0x0100
        /*0092*/ 	.byte	0x08
	.zero		1


	//   ....[4]....
        /*0094*/ 	.word	0x00000350
        /*0098*/ 	.word	0x000000ff
        /*009c*/ 	.word	0x00036010
        /*00a0*/ 	.short	0x0100
        /*00a2*/ 	.byte	0x08
	.zero		1


	//   ....[5]....
        /*00a4*/ 	.word	0x00000360
        /*00a8*/ 	.word	0x000000ff
        /*00ac*/ 	.word	0x00036058
        /*00b0*/ 	.short	0x0100
        /*00b2*/ 	.byte	0x08
	.zero		1


	//   ....[6]....
        /*00b4*/ 	.word	0x00000370
        /*00b8*/ 	.word	0x000000ff
        /*00bc*/ 	.word	0x00036018
        /*00c0*/ 	.short	0x0100
        /*00c2*/ 	.byte	0x08
	.zero		1


	//   ....[7]....
        /*00c4*/ 	.word	0x00000380
        /*00c8*/ 	.word	0x000000ff
        /*00cc*/ 	.word	0x00036060
        /*00d0*/ 	.short	0x0100
        /*00d2*/ 	.byte	0x08
	.zero		1


	//   ....[8]....
        /*00d4*/ 	.word	0x00000390
        /*00d8*/ 	.word	0x000000ff
        /*00dc*/ 	.word	0x00036020
        /*00e0*/ 	.short	0x0100
        /*00e2*/ 	.byte	0x08
	.zero		1


	//   ....[9]....
        /*00e4*/ 	.word	0x000003a0
        /*00e8*/ 	.word	0x000000ff
        /*00ec*/ 	.word	0x00036068
        /*00f0*/ 	.short	0x0100
        /*00f2*/ 	.byte	0x08
	.zero		1


	//   ....[10]....
        /*00f4*/ 	.word	0x000003b0
        /*00f8*/ 	.word	0x000000ff
        /*00fc*/ 	.word	0x00036028
        /*0100*/ 	.short	0x0100
        /*0102*/ 	.byte	0x08
	.zero		1


	//   ....[11]....
        /*0104*/ 	.word	0x000003c0
        /*0108*/ 	.word	0x000000ff
        /*010c*/ 	.word	0x00036070
        /*0110*/ 	.short	0x0100
        /*0112*/ 	.byte	0x08
	.zero		1


	//   ....[12]....
        /*0114*/ 	.word	0x000003d0
        /*0118*/ 	.word	0x000000ff
        /*011c*/ 	.word	0x00036030
        /*0120*/ 	.short	0x0100
        /*0122*/ 	.byte	0x08
	.zero		1


	//   ....[13]....
        /*0124*/ 	.word	0x000003e0
        /*0128*/ 	.word	0x000000ff
        /*012c*/ 	.word	0x00036078
        /*0130*/ 	.short	0x0100
        /*0132*/ 	.byte	0x08
	.zero		1


	//   ....[14]....
        /*0134*/ 	.word	0x000003f0
        /*0138*/ 	.word	0x000000ff
        /*013c*/ 	.word	0x00036038
        /*0140*/ 	.short	0x0100
        /*0142*/ 	.byte	0x08
	.zero		1


	//   ....[15]....
        /*0144*/ 	.word	0x00000400
        /*0148*/ 	.word	0x000000ff
        /*014c*/ 	.word	0x00036080
        /*0150*/ 	.short	0x0100
        /*0152*/ 	.byte	0x08
	.zero		1


	//   ....[16]....
        /*0154*/ 	.word	0x00000410
        /*0158*/ 	.word	0x000000ff
        /*015c*/ 	.word	0x00036040
        /*0160*/ 	.short	0x0100
        /*0162*/ 	.byte	0x08
	.zero		1


	//   ....[17]....
        /*0164*/ 	.word	0x00000420
        /*0168*/ 	.word	0x000000ff
        /*016c*/ 	.word	0x00036088
        /*0170*/ 	.short	0x0100
        /*0172*/ 	.byte	0x08
	.zero		1


	//   ....[18]....
        /*0174*/ 	.word	0x00000dc0
        /*0178*/ 	.word	0x00000008
        /*017c*/ 	.word	0x00036000
        /*0180*/ 	.short	0x010a
        /*0182*/ 	.byte	0x3f
	.zero		1


	//   ....[19]....
        /*0184*/ 	.word	0x00001160
        /*0188*/ 	.word	0x0000000b
        /*018c*/ 	.word	0x00036000
        /*0190*/ 	.short	0x010a
        /*0192*/ 	.byte	0x3f
	.zero		1


	//   ....[20]....
        /*0194*/ 	.word	0x00001380
        /*0198*/ 	.word	0x0000000a
        /*019c*/ 	.word	0x00000000
        /*01a0*/ 	.short	0x0101
        /*01a2*/ 	.byte	0x3f
	.zero		1


	//   ....[21]....
        /*01a4*/ 	.word	0x000015c0
        /*01a8*/ 	.word	0x00000004
        /*01ac*/ 	.word	0x00000000
        /*01b0*/ 	.short	0x0101
        /*01b2*/ 	.byte	0x3f
	.zero		1


	//   ....[22]....
        /*01b4*/ 	.word	0x00006130
        /*01b8*/ 	.word	0x00000014
        /*01bc*/ 	.word	0x00036048
        /*01c0*/ 	.short	0x010a
        /*01c2*/ 	.byte	0x3f
	.zero		1


	//   ....[23]....
        /*01c4*/ 	.word	0x00006800
        /*01c8*/ 	.word	0x00000002
        /*01cc*/ 	.word	0x00000000
        /*01d0*/ 	.short	0x010a
        /*01d2*/ 	.byte	0x3f
	.zero		1


	//   ....[24]....
        /*01d4*/ 	.word	0x000068b0
        /*01d8*/ 	.word	0x00000000
        /*01dc*/ 	.word	0x00000000
        /*01e0*/ 	.short	0x010a
        /*01e2*/ 	.byte	0x3f
	.zero		1


	//   ....[25]....
        /*01e4*/ 	.word	0x00006960
        /*01e8*/ 	.word	0x00000000
        /*01ec*/ 	.word	0x00000000
        /*01f0*/ 	.short	0x010a
        /*01f2*/ 	.byte	0x3f
	.zero		1


	//   ....[26]....
        /*01f4*/ 	.word	0x00006a10
        /*01f8*/ 	.word	0x00000000
        /*01fc*/ 	.word	0x00000000
        /*0200*/ 	.short	0x010a
        /*0202*/ 	.byte	0x3f
	.zero		1


	//   ....[27]....
        /*0204*/ 	.word	0x00006ac0
        /*0208*/ 	.word	0x00000000
        /*020c*/ 	.word	0x00000000
        /*0210*/ 	.short	0x010a
        /*0212*/ 	.byte	0x3f
	.zero		1


	//   ....[28]....
        /*0214*/ 	.word	0x00006b70
        /*0218*/ 	.word	0x00000000
        /*021c*/ 	.word	0x00000000
        /*0220*/ 	.short	0x010a
        /*0222*/ 	.byte	0x3f
	.zero		1


	//   ....[29]....
        /*0224*/ 	.word	0x00006c20
        /*0228*/ 	.word	0x00000000
        /*022c*/ 	.word	0x00000000
        /*0230*/ 	.short	0x010a
        /*0232*/ 	.byte	0x3f
	.zero		1


	//   ....[30]....
        /*0234*/ 	.word	0x00006cd0
        /*0238*/ 	.word	0x00000000
        /*023c*/ 	.word	0x00000000
        /*0240*/ 	.short	0x010a
        /*0242*/ 	.byte	0x3f
	.zero		1


	//   ....[31]....
        /*0244*/ 	.word	0x00006d80
        /*0248*/ 	.word	0x00000006
        /*024c*/ 	.word	0x00000000
        /*0250*/ 	.short	0x010a
        /*0252*/ 	.byte	0x3f
	.zero		1


	//----- nvinfo : EIATTR_NUM_MBARRIERS
	.align		4
.L_26:
        /*0254*/ 	.byte	0x03, 0x38
        /*0256*/ 	.short	0x0012


	//----- nvinfo : EIATTR_EXIT_INSTR_OFFSETS
	.align		4
        /*0258*/ 	.byte	0x04, 0x1c
        /*025a*/ 	.short	(.L_28 - .L_27)


	//   ....[0]....
.L_27:
        /*025c*/ 	.word	0x00000af0


	//   ....[1]....
        /*0260*/ 	.word	0x00001720


	//   ....[2]....
        /*0264*/ 	.word	0x00004860


	//   ....[3]....
        /*0268*/ 	.word	0x00004890


	//   ....[4]....
        /*026c*/ 	.word	0x00005f00


	//   ....[5]....
        /*0270*/ 	.word	0x00005f30


	//   ....[6]....
        /*0274*/ 	.word	0x00005f50


	//   ....[7]....
        /*0278*/ 	.word	0x000066f0


	//   ....[8]....
        /*027c*/ 	.word	0x00006db0


	//----- nvinfo : EIATTR_MAX_THREADS
	.align		4
.L_28:
        /*0280*/ 	.byte	0x04, 0x05
        /*0282*/ 	.short	(.L_30 - .L_29)
.L_29:
        /*0284*/ 	.word	0x00000100
        /*0288*/ 	.word	0x00000001
        /*028c*/ 	.word	0x00000001


	//----- nvinfo : EIATTR_CRS_STACK_SIZE
	.align		4
.L_30:
        /*0290*/ 	.byte	0x04, 0x1e
        /*0292*/ 	.short	(.L_32 - .L_31)
.L_31:
        /*0294*/ 	.word	0x00000000


	//----- nvinfo : EIATTR_CBANK_PARAM_SIZE
	.align		4
.L_32:
        /*0298*/ 	.byte	0x03, 0x19
        /*029a*/ 	.short	0x03f0


	//----- nvinfo : EIATTR_PARAM_CBANK
	.align		4
        /*029c*/ 	.byte	0x04, 0x0a
        /*029e*/ 	.short	(.L_34 - .L_33)
	.align		4
.L_33:
        /*02a0*/ 	.word	index@(.nv.constant0._ZN7cutlass13device_kernelINS_4conv6kernel13ConvUniversalINS1_16ConvProblemShapeILNS1_8OperatorE0ELi2EEENS1_10collective14CollectiveConvINS1_46MainloopSm90TmaGmmaWarpSpecializedImplicitGemmILS5_0ELi9ELi2EN4cute5tupleIJNSA_1CILi2EEENSC_ILi1EEESE_EEENS1_36KernelImplicitTmaWarpSpecializedSm90ELi1EEENSB_IJNSC_ILi64EEENSC_ILi128EEENSB_IJSI_EEEEEENS_6half_tESM_NSA_8TiledMMAINSA_8MMA_AtomIJNSA_4SM904GMMA26MMA_64x128x16_F32F16F16_SSILNSQ_5MajorE0ELSS_0ELNSQ_7ScaleInE1ELST_1EEEEEENSA_6LayoutINSB_IJSE_SE_SE_EEENSB_IJNSC_ILi0EEESY_SY_EEEEENSB_IJNSA_10UnderscoreES11_S11_EEEEENS7_6detail26Sm90ImplicitGemmTileTraitsINSA_20SM90_TMA_LOAD_IM2COLENSA_14ComposedLayoutINSA_7SwizzleILi3ELi4ELi3EEENSA_18smem_ptr_flag_bitsILi16EEENSW_INSB_IJNSB_IJNSC_ILi8EEES1C_EEENSB_IJSI_SE_EEENSB_IJSE_NSC_ILi9EEEEEEEEENSB_IJNSB_IJSI_NSC_ILi512EEEEEENSB_IJSE_SY_EEENSB_IJSY_NSC_ILi4096EEEEEEEEEEEEEvEENS15_INSA_23SM90_TMA_LOAD_MULTICASTENS17_IS19_S1B_NSW_INSB_IJNSB_IJS1C_NSC_ILi16EEEEEES1E_S1G_EEENSB_IJS1J_S1K_NSB_IJSY_NSC_ILi8192EEEEEEEEEEEEEvEEEENS_8epilogue10collective6detail29Sm90TmaWarpSpecializedAdapterINS23_15DefaultEpilogueISM_NSB_IJNSB_IJlllEEESE_SY_EEES28_NS22_6thread17LinearCombinationISM_Li1EffLNS29_9ScaleType4KindE0ELNS_15FloatRoundStyleE2ESM_EENS_4gemm15EpilogueDefaultEEEEEvvEEEEvNT_6ParamsE)
        /*02a4*/ 	.short	0x0210
        /*02a6*/ 	.short	0x03f0


	//----- nvinfo : EIATTR_SW_WAR
	.align		4
.L_34:
        /*02a8*/ 	.byte	0x04, 0x36
        /*02aa*/ 	.short	(.L_36 - .L_35)
.L_35:
        /*02ac*/ 	.word	0x00000008
.L_36:


//--------------------- .nv.callgraph             --------------------------
	.section	.nv.callgraph,"",@"SHT_CUDA_CALLGRAPH"
	.align	4
	.sectionentsize	8
	.align		4
        /*0000*/ 	.word	0x00000000
	.align		4
        /*0004*/ 	.word	0xffffffff
	.align		4
        /*0008*/ 	.word	0x00000000
	.align		4
        /*000c*/ 	.word	0xfffffffe
	.align		4
        /*0010*/ 	.word	0x00000000
	.align		4
        /*0014*/ 	.word	0xfffffffd
	.align		4
        /*0018*/ 	.word	0x00000000
	.align		4
        /*001c*/ 	.word	0xfffffffc


//--------------------- .nv.constant4             --------------------------
	.section	.nv.constant4,"a",@progbits
	.align	8
	.align		8
.nv.constant4:
        /*0000*/ 	.dword	_ZN39_INTERNAL_9b0cbbec_4_k_cu_a2c26f22_29014cuda3std3__45__cpo5beginE
	.align		8
        /*0008*/ 	.dword	_ZN39_INTERNAL_9b0cbbec_4_k_cu_a2c26f22_29014cuda3std3__45__cpo3endE
	.align		8
        /*0010*/ 	.dword	_ZN39_INTERNAL_9b0cbbec_4_k_cu_a2c26f22_29014cuda3std3__45__cpo6cbeginE
	.align		8
        /*0018*/ 	.dword	_ZN39_INTERNAL_9b0cbbec_4_k_cu_a2c26f22_29014cuda3std3__45__cpo4cendE
	.align		8
        /*0020*/ 	.dword	_ZN39_INTERNAL_9b0cbbec_4_k_cu_a2c26f22_29014cuda3std3__441_GLOBAL__N__9b0cbbec_4_k_cu_a2c26f22_29016ignoreE
	.align		8
        /*0028*/ 	.dword	_ZN39_INTERNAL_9b0cbbec_4_k_cu_a2c26f22_29014cuda3std3__419piecewise_constructE
	.align		8
        /*0030*/ 	.dword	_ZN39_INTERNAL_9b0cbbec_4_k_cu_a2c26f22_29014cuda3std3__48in_placeE
	.align		8
        /*0038*/ 	.dword	_ZN39_INTERNAL_9b0cbbec_4_k_cu_a2c26f22_29014cuda3std6ranges3__45__cpo4swapE
	.align		8
        /*0040*/ 	.dword	_ZN39_INTERNAL_9b0cbbec_4_k_cu_a2c26f22_29014cuda3std6ranges3__45__cpo9iter_moveE
	.align		8
        /*0048*/ 	.dword	_ZN39_INTERNAL_9b0cbbec_4_k_cu_a2c26f22_29014cute7productE
	.align		8
        /*0050*/ 	.dword	_ZN39_INTERNAL_9b0cbbec_4_k_cu_a2c26f22_29014cute1_E


//--------------------- .text._ZN7cutlass13device_kernelINS_4conv6kernel13ConvUniversalINS1_16ConvProblemShapeILNS1_8OperatorE0ELi2EEENS1_10collective14CollectiveConvINS1_46MainloopSm90TmaGmmaWarpSpecializedImplicitGemmILS5_0ELi9ELi2EN4cute5tupleIJNSA_1CILi2EEENSC_ILi1EEESE_EEENS1_36KernelImplicitTmaWarpSpecializedSm90ELi1EEENSB_IJNSC_ILi64EEENSC_ILi128EEENSB_IJSI_EEEEEENS_6half_tESM_NSA_8TiledMMAINSA_8MMA_AtomIJNSA_4SM904GMMA26MMA_64x128x16_F32F16F16_SSILNSQ_5MajorE0ELSS_0ELNSQ_7ScaleInE1ELST_1EEEEEENSA_6LayoutINSB_IJSE_SE_SE_EEENSB_IJNSC_ILi0EEESY_SY_EEEEENSB_IJNSA_10UnderscoreES11_S11_EEEEENS7_6detail26Sm90ImplicitGemmTileTraitsINSA_20SM90_TMA_LOAD_IM2COLENSA_14ComposedLayoutINSA_7SwizzleILi3ELi4ELi3EEENSA_18smem_ptr_flag_bitsILi16EEENSW_INSB_IJNSB_IJNSC_ILi8EEES1C_EEENSB_IJSI_SE_EEENSB_IJSE_NSC_ILi9EEEEEEEEENSB_IJNSB_IJSI_NSC_ILi512EEEEEENSB_IJSE_SY_EEENSB_IJSY_NSC_ILi4096EEEEEEEEEEEEEvEENS15_INSA_23SM90_TMA_LOAD_MULTICASTENS17_IS19_S1B_NSW_INSB_IJNSB_IJS1C_NSC_ILi16EEEEEES1E_S1G_EEENSB_IJS1J_S1K_NSB_IJSY_NSC_ILi8192EEEEEEEEEEEEEvEEEENS_8epilogue10collective6detail29Sm90TmaWarpSpecializedAdapterINS23_15DefaultEpilogueISM_NSB_IJNSB_IJlllEEESE_SY_EEES28_NS22_6thread17LinearCombinationISM_Li1EffLNS29_9ScaleType4KindE0ELNS_15FloatRoundStyleE2ESM_EENS_4gemm15EpilogueDefaultEEEEEvvEEEEvNT_6ParamsE --------------------------
	.section	.text._ZN7cutlass13device_kernelINS_4conv6kernel13ConvUniversalINS1_16ConvProblemShapeILNS1_8OperatorE0ELi2EEENS1_10collective14CollectiveConvINS1_46MainloopSm90TmaGmmaWarpSpecializedImplicitGemmILS5_0ELi9ELi2EN4cute5tupleIJNSA_1CILi2EEENSC_ILi1EEESE_EEENS1_36KernelImplicitTmaWarpSpecializedSm90ELi1EEENSB_IJNSC_ILi64EEENSC_ILi128EEENSB_IJSI_EEEEEENS_6half_tESM_NSA_8TiledMMAINSA_8MMA_AtomIJNSA_4SM904GMMA26MMA_64x128x16_F32F16F16_SSILNSQ_5MajorE0ELSS_0ELNSQ_7ScaleInE1ELST_1EEEEEENSA_6LayoutINSB_IJSE_SE_SE_EEENSB_IJNSC_ILi0EEESY_SY_EEEEENSB_IJNSA_10UnderscoreES11_S11_EEEEENS7_6detail26Sm90ImplicitGemmTileTraitsINSA_20SM90_TMA_LOAD_IM2COLENSA_14ComposedLayoutINSA_7SwizzleILi3ELi4ELi3EEENSA_18smem_ptr_flag_bitsILi16EEENSW_INSB_IJNSB_IJNSC_ILi8EEES1C_EEENSB_IJSI_SE_EEENSB_IJSE_NSC_ILi9EEEEEEEEENSB_IJNSB_IJSI_NSC_ILi512EEEEEENSB_IJSE_SY_EEENSB_IJSY_NSC_ILi4096EEEEEEEEEEEEEvEENS15_INSA_23SM90_TMA_LOAD_MULTICASTENS17_IS19_S1B_NSW_INSB_IJNSB_IJS1C_NSC_ILi16EEEEEES1E_S1G_EEENSB_IJS1J_S1K_NSB_IJSY_NSC_ILi8192EEEEEEEEEEEEEvEEEENS_8epilogue10collective6detail29Sm90TmaWarpSpecializedAdapterINS23_15DefaultEpilogueISM_NSB_IJNSB_IJlllEEESE_SY_EEES28_NS22_6thread17LinearCombinationISM_Li1EffLNS29_9ScaleType4KindE0ELNS_15FloatRoundStyleE2ESM_EENS_4gemm15EpilogueDefaultEEEEEvvEEEEvNT_6ParamsE,"ax",@progbits
	.align	128
.text._ZN7cutlass13device_kernelINS_4conv6kernel13ConvUniversalINS1_16ConvProblemShapeILNS1_8OperatorE0ELi2EEENS1_10collective14CollectiveConvINS1_46MainloopSm90TmaGmmaWarpSpecializedImplicitGemmILS5_0ELi9ELi2EN4cute5tupleIJNSA_1CILi2EEENSC_ILi1EEESE_EEENS1_36KernelImplicitTmaWarpSpecializedSm90ELi1EEENSB_IJNSC_ILi64EEENSC_ILi128EEENSB_IJSI_EEEEEENS_6half_tESM_NSA_8TiledMMAINSA_8MMA_AtomIJNSA_4SM904GMMA26MMA_64x128x16_F32F16F16_SSILNSQ_5MajorE0ELSS_0ELNSQ_7ScaleInE1ELST_1EEEEEENSA_6LayoutINSB_IJSE_SE_SE_EEENSB_IJNSC_ILi0EEESY_SY_EEEEENSB_IJNSA_10UnderscoreES11_S11_EEEEENS7_6detail26Sm90ImplicitGemmTileTraitsINSA_20SM90_TMA_LOAD_IM2COLENSA_14ComposedLayoutINSA_7SwizzleILi3ELi4ELi3EEENSA_18smem_ptr_flag_bitsILi16EEENSW_INSB_IJNSB_IJNSC_ILi8EEES1C_EEENSB_IJSI_SE_EEENSB_IJSE_NSC_ILi9EEEEEEEEENSB_IJNSB_IJSI_NSC_ILi512EEEEEENSB_IJSE_SY_EEENSB_IJSY_NSC_ILi4096EEEEEEEEEEEEEvEENS15_INSA_23SM90_TMA_LOAD_MULTICASTENS17_IS19_S1B_NSW_INSB_IJNSB_IJS1C_NSC_ILi16EEEEEES1E_S1G_EEENSB_IJS1J_S1K_NSB_IJSY_NSC_ILi8192EEEEEEEEEEEEEvEEEENS_8epilogue10collective6detail29Sm90TmaWarpSpecializedAdapterINS23_15DefaultEpilogueISM_NSB_IJNSB_IJlllEEESE_SY_EEES28_NS22_6thread17LinearCombinationISM_Li1EffLNS29_9ScaleType4KindE0ELNS_15FloatRoundStyleE2ESM_EENS_4gemm15EpilogueDefaultEEEEEvvEEEEvNT_6ParamsE:
        .type           _ZN7cutlass13device_kernelINS_4conv6kernel13ConvUniversalINS1_16ConvProblemShapeILNS1_8OperatorE0ELi2EEENS1_10collective14CollectiveConvINS1_46MainloopSm90TmaGmmaWarpSpecializedImplicitGemmILS5_0ELi9ELi2EN4cute5tupleIJNSA_1CILi2EEENSC_ILi1EEESE_EEENS1_36KernelImplicitTmaWarpSpecializedSm90ELi1EEENSB_IJNSC_ILi64EEENSC_ILi128EEENSB_IJSI_EEEEEENS_6half_tESM_NSA_8TiledMMAINSA_8MMA_AtomIJNSA_4SM904GMMA26MMA_64x128x16_F32F16F16_SSILNSQ_5MajorE0ELSS_0ELNSQ_7ScaleInE1ELST_1EEEEEENSA_6LayoutINSB_IJSE_SE_SE_EEENSB_IJNSC_ILi0EEESY_SY_EEEEENSB_IJNSA_10UnderscoreES11_S11_EEEEENS7_6detail26Sm90ImplicitGemmTileTraitsINSA_20SM90_TMA_LOAD_IM2COLENSA_14ComposedLayoutINSA_7SwizzleILi3ELi4ELi3EEENSA_18smem_ptr_flag_bitsILi16EEENSW_INSB_IJNSB_IJNSC_ILi8EEES1C_EEENSB_IJSI_SE_EEENSB_IJSE_NSC_ILi9EEEEEEEEENSB_IJNSB_IJSI_NSC_ILi512EEEEEENSB_IJSE_SY_EEENSB_IJSY_NSC_ILi4096EEEEEEEEEEEEEvEENS15_INSA_23SM90_TMA_LOAD_MULTICASTENS17_IS19_S1B_NSW_INSB_IJNSB_IJS1C_NSC_ILi16EEEEEES1E_S1G_EEENSB_IJS1J_S1K_NSB_IJSY_NSC_ILi8192EEEEEEEEEEEEEvEEEENS_8epilogue10collective6detail29Sm90TmaWarpSpecializedAdapterINS23_15DefaultEpilogueISM_NSB_IJNSB_IJlllEEESE_SY_EEES28_NS22_6thread17LinearCombinationISM_Li1EffLNS29_9ScaleType4KindE0ELNS_15FloatRoundStyleE2ESM_EENS_4gemm15EpilogueDefaultEEEEEvvEEEEvNT_6ParamsE,@function
        .size           _ZN7cutlass13device_kernelINS_4conv6kernel13ConvUniversalINS1_16ConvProblemShapeILNS1_8OperatorE0ELi2EEENS1_10collective14CollectiveConvINS1_46MainloopSm90TmaGmmaWarpSpecializedImplicitGemmILS5_0ELi9ELi2EN4cute5tupleIJNSA_1CILi2EEENSC_ILi1EEESE_EEENS1_36KernelImplicitTmaWarpSpecializedSm90ELi1EEENSB_IJNSC_ILi64EEENSC_ILi128EEENSB_IJSI_EEEEEENS_6half_tESM_NSA_8TiledMMAINSA_8MMA_AtomIJNSA_4SM904GMMA26MMA_64x128x16_F32F16F16_SSILNSQ_5MajorE0ELSS_0ELNSQ_7ScaleInE1ELST_1EEEEEENSA_6LayoutINSB_IJSE_SE_SE_EEENSB_IJNSC_ILi0EEESY_SY_EEEEENSB_IJNSA_10UnderscoreES11_S11_EEEEENS7_6detail26Sm90ImplicitGemmTileTraitsINSA_20SM90_TMA_LOAD_IM2COLENSA_14ComposedLayoutINSA_7SwizzleILi3ELi4ELi3EEENSA_18smem_ptr_flag_bitsILi16EEENSW_INSB_IJNSB_IJNSC_ILi8EEES1C_EEENSB_IJSI_SE_EEENSB_IJSE_NSC_ILi9EEEEEEEEENSB_IJNSB_IJSI_NSC_ILi512EEEEEENSB_IJSE_SY_EEENSB_IJSY_NSC_ILi4096EEEEEEEEEEEEEvEENS15_INSA_23SM90_TMA_LOAD_MULTICASTENS17_IS19_S1B_NSW_INSB_IJNSB_IJS1C_NSC_ILi16EEEEEES1E_S1G_EEENSB_IJS1J_S1K_NSB_IJSY_NSC_ILi8192EEEEEEEEEEEEEvEEEENS_8epilogue10collective6detail29Sm90TmaWarpSpecializedAdapterINS23_15DefaultEpilogueISM_NSB_IJNSB_IJlllEEESE_SY_EEES28_NS22_6thread17LinearCombinationISM_Li1EffLNS29_9ScaleType4KindE0ELNS_15FloatRoundStyleE2ESM_EENS_4gemm15EpilogueDefaultEEEEEvvEEEEvNT_6ParamsE,(.L_x_169 - _ZN7cutlass13device_kernelINS_4conv6kernel13ConvUniversalINS1_16ConvProblemShapeILNS1_8OperatorE0ELi2EEENS1_10collective14CollectiveConvINS1_46MainloopSm90TmaGmmaWarpSpecializedImplicitGemmILS5_0ELi9ELi2EN4cute5tupleIJNSA_1CILi2EEENSC_ILi1EEESE_EEENS1_36KernelImplicitTmaWarpSpecializedSm90ELi1EEENSB_IJNSC_ILi64EEENSC_ILi128EEENSB_IJSI_EEEEEENS_6half_tESM_NSA_8TiledMMAINSA_8MMA_AtomIJNSA_4SM904GMMA26MMA_64x128x16_F32F16F16_SSILNSQ_5MajorE0ELSS_0ELNSQ_7ScaleInE1ELST_1EEEEEENSA_6LayoutINSB_IJSE_SE_SE_EEENSB_IJNSC_ILi0EEESY_SY_EEEEENSB_IJNSA_10UnderscoreES11_S11_EEEEENS7_6detail26Sm90ImplicitGemmTileTraitsINSA_20SM90_TMA_LOAD_IM2COLENSA_14ComposedLayoutINSA_7SwizzleILi3ELi4ELi3EEENSA_18smem_ptr_flag_bitsILi16EEENSW_INSB_IJNSB_IJNSC_ILi8EEES1C_EEENSB_IJSI_SE_EEENSB_IJSE_NSC_ILi9EEEEEEEEENSB_IJNSB_IJSI_NSC_ILi512EEEEEENSB_IJSE_SY_EEENSB_IJSY_NSC_ILi4096EEEEEEEEEEEEEvEENS15_INSA_23SM90_TMA_LOAD_MULTICASTENS17_IS19_S1B_NSW_INSB_IJNSB_IJS1C_NSC_ILi16EEEEEES1E_S1G_EEENSB_IJS1J_S1K_NSB_IJSY_NSC_ILi8192EEEEEEEEEEEEEvEEEENS_8epilogue10collective6detail29Sm90TmaWarpSpecializedAdapterINS23_15DefaultEpilogueISM_NSB_IJNSB_IJlllEEESE_SY_EEES28_NS22_6thread17LinearCombinationISM_Li1EffLNS29_9ScaleType4KindE0ELNS_15FloatRoundStyleE2ESM_EENS_4gemm15EpilogueDefaultEEEEEvvEEEEvNT_6ParamsE)
        .other          _ZN7cutlass13device_kernelINS_4conv6kernel13ConvUniversalINS1_16ConvProblemShapeILNS1_8OperatorE0ELi2EEENS1_10collective14CollectiveConvINS1_46MainloopSm90TmaGmmaWarpSpecializedImplicitGemmILS5_0ELi9ELi2EN4cute5tupleIJNSA_1CILi2EEENSC_ILi1EEESE_EEENS1_36KernelImplicitTmaWarpSpecializedSm90ELi1EEENSB_IJNSC_ILi64EEENSC_ILi128EEENSB_IJSI_EEEEEENS_6half_tESM_NSA_8TiledMMAINSA_8MMA_AtomIJNSA_4SM904GMMA26MMA_64x128x16_F32F16F16_SSILNSQ_5MajorE0ELSS_0ELNSQ_7ScaleInE1ELST_1EEEEEENSA_6LayoutINSB_IJSE_SE_SE_EEENSB_IJNSC_ILi0EEESY_SY_EEEEENSB_IJNSA_10UnderscoreES11_S11_EEEEENS7_6detail26Sm90ImplicitGemmTileTraitsINSA_20SM90_TMA_LOAD_IM2COLENSA_14ComposedLayoutINSA_7SwizzleILi3ELi4ELi3EEENSA_18smem_ptr_flag_bitsILi16EEENSW_INSB_IJNSB_IJNSC_ILi8EEES1C_EEENSB_IJSI_SE_EEENSB_IJSE_NSC_ILi9EEEEEEEEENSB_IJNSB_IJSI_NSC_ILi512EEEEEENSB_IJSE_SY_EEENSB_IJSY_NSC_ILi4096EEEEEEEEEEEEEvEENS15_INSA_23SM90_TMA_LOAD_MULTICASTENS17_IS19_S1B_NSW_INSB_IJNSB_IJS1C_NSC_ILi16EEEEEES1E_S1G_EEENSB_IJS1J_S1K_NSB_IJSY_NSC_ILi8192EEEEEEEEEEEEEvEEEENS_8epilogue10collective6detail29Sm90TmaWarpSpecializedAdapterINS23_15DefaultEpilogueISM_NSB_IJNSB_IJlllEEESE_SY_EEES28_NS22_6thread17LinearCombinationISM_Li1EffLNS29_9ScaleType4KindE0ELNS_15FloatRoundStyleE2ESM_EENS_4gemm15EpilogueDefaultEEEEEvvEEEEvNT_6ParamsE,@"STO_CUDA_ENTRY STV_DEFAULT"
_ZN7cutlass13device_kernelINS_4conv6kernel13ConvUniversalINS1_16ConvProblemShapeILNS1_8OperatorE0ELi2EEENS1_10collective14CollectiveConvINS1_46MainloopSm90TmaGmmaWarpSpecializedImplicitGemmILS5_0ELi9ELi2EN4cute5tupleIJNSA_1CILi2EEENSC_ILi1EEESE_EEENS1_36KernelImplicitTmaWarpSpecializedSm90ELi1EEENSB_IJNSC_ILi64EEENSC_ILi128EEENSB_IJSI_EEEEEENS_6half_tESM_NSA_8TiledMMAINSA_8MMA_AtomIJNSA_4SM904GMMA26MMA_64x128x16_F32F16F16_SSILNSQ_5MajorE0ELSS_0ELNSQ_7ScaleInE1ELST_1EEEEEENSA_6LayoutINSB_IJSE_SE_SE_EEENSB_IJNSC_ILi0EEESY_SY_EEEEENSB_IJNSA_10UnderscoreES11_S11_EEEEENS7_6detail26Sm90ImplicitGemmTileTraitsINSA_20SM90_TMA_LOAD_IM2COLENSA_14ComposedLayoutINSA_7SwizzleILi3ELi4ELi3EEENSA_18smem_ptr_flag_bitsILi16EEENSW_INSB_IJNSB_IJNSC_ILi8EEES1C_EEENSB_IJSI_SE_EEENSB_IJSE_NSC_ILi9EEEEEEEEENSB_IJNSB_IJSI_NSC_ILi512EEEEEENSB_IJSE_SY_EEENSB_IJSY_NSC_ILi4096EEEEEEEEEEEEEvEENS15_INSA_23SM90_TMA_LOAD_MULTICASTENS17_IS19_S1B_NSW_INSB_IJNSB_IJS1C_NSC_ILi16EEEEEES1E_S1G_EEENSB_IJS1J_S1K_NSB_IJSY_NSC_ILi8192EEEEEEEEEEEEEvEEEENS_8epilogue10collective6detail29Sm90TmaWarpSpecializedAdapterINS23_15DefaultEpilogueISM_NSB_IJNSB_IJlllEEESE_SY_EEES28_NS22_6thread17LinearCombinationISM_Li1EffLNS29_9ScaleType4KindE0ELNS_15FloatRoundStyleE2ESM_EENS_4gemm15EpilogueDefaultEEEEEvvEEEEvNT_6ParamsE:
[----:B------:R-:W-:Y:S01]  /*0000*/  LDC R1, c[0x0][0x28] ;  /* 0x00000a00ff017b82 */ /* 0x000fe20000000800 */
[----:B------:R-:W0:Y:S01]  /*0010*/  S2R R10, SR_TID.X ;  /* 0x00000000000a7919 */ /* 0x000e220000002100 */
[----:B------:R-:W-:Y:S01]  /*0020*/  ELECT P0, URZ, PT ;  /* 0x00000000003f782f */ /* 0x000fe20003800000 */
[----:B------:R-:W-:Y:S01]  /*0030*/  BSSY B0, `(.L_x_0) ;  /* 0x0000010000007945 */ /* 0x000fe20003800000 */
[----:B------:R-:W1:Y:S01]  /*0040*/  S2R R11, SR_CTAID.X ;  /* 0x00000000000b7919 */ /* 0x000e620000002500 */
[--C-:B0-----:R-:W-:Y:S02]  /*0050*/  SHF.R.U32.HI R0, RZ, 0x5, R10.reuse ;  /* 0x00000005ff007819 */ /* 0x101fe4000001160a */
[----:B------:R-:W-:-:S03]  /*0060*/  SHF.R.U32.HI R3, RZ, 0x7, R10 ;  /* 0x00000007ff037819 */ /* 0x000fc6000001160a */
[----:B------:R-:W0:Y:S04]  /*0070*/  SHFL.IDX PT, R2, R0, RZ, 0x1f ;  /* 0x00001fff00027589 */ /* 0x000e2800000e0000 */
[----:B------:R2:W3:Y:S01]  /*0080*/  SHFL.IDX PT, R9, R3, RZ, 0x1f ;  /* 0x00001fff03097589 */ /* 0x0004e200000e0000 */
[----:B0-----:R-:W-:-:S13]  /*0090*/  ISETP.NE.OR P0, PT, R2, RZ, !P0 ;  /* 0x000000ff0200720c */ /* 0x001fda0004705670 */
[----:B-123--:R-:W-:Y:S05]  /*00a0*/  @P0 BRA `(.L_x_1) ;  /* 0x0000000000200947 */ /* 0x00efea0003800000 */
[----:B------:R-:W-:Y:S02]  /*00b0*/  ULDC.64 UR4, c[0x0][0x198] ;  /* 0x0000660000047ab9 */ /* 0x000fe40000000a00 */
[----:B------:R-:W-:Y:S02]  /*00c0*/  UIADD3 UR6, UP0, UR4, 0xf0, URZ ;  /* 0x000000f004067890 */ /* 0x000fe4000ff1e03f */
[----:B------:R-:W-:Y:S02]  /*00d0*/  UIADD3 UR4, UP1, UR4, 0x1f0, URZ ;  /* 0x000001f004047890 */ /* 0x000fe4000ff3e03f */
[----:B------:R-:W-:Y:S02]  /*00e0*/  UIADD3.X UR7, URZ, UR5, URZ, UP0, !UPT ;  /* 0x000000053f077290 */ /* 0x000fe400087fe43f */
[----:B------:R-:W-:-:S07]  /*00f0*/  UIADD3.X UR5, URZ, UR5, URZ, UP1, !UPT ;  /* 0x000000053f057290 */ /* 0x000fce0008ffe43f */
[----:B------:R0:W-:Y:S02]  /*0100*/  UTMACCTL.PF [UR6] ;  /* 0x00000000060079b9 */ /* 0x0001e40008040000 */
[----:B------:R0:W-:Y:S02]  /*0110*/  UTMACCTL.PF [UR4] ;  /* 0x00000000040079b9 */ /* 0x0001e40008040000 */
[----:B0-----:R-:W-:Y:S01]  /*0120*/  NOP ;  /* 0x0000000000007918 */ /* 0x001fe20000000000 */
.L_x_1:
[----:B------:R-:W-:Y:S05]  /*0130*/  BSYNC B0 ;  /* 0x0000000000007941 */ /* 0x000fea0003800000 */
.L_x_0:
[----:B------:R-:W0:Y:S01]  /*0140*/  SHFL.IDX PT, R0, R0, RZ, 0x1f ;  /* 0x00001fff00007589 */ /* 0x000e2200000e0000 */
[----:B------:R-:W-:Y:S02]  /*0150*/  SHF.R.S32.HI R3, RZ, 0x1f, R10 ;  /* 0x0000001fff037819 */ /* 0x000fe4000001140a */
[----:B------:R-:W-:Y:S01]  /*0160*/  I2FP.F32.U32 R6, R11 ;  /* 0x0000000b00067245 */ /* 0x000fe20000201000 */
[----:B------:R-:W1:Y:S01]  /*0170*/  S2R R13, SR_CTAID.Y ;  /* 0x00000000000d7919 */ /* 0x000e620000002600 */
[----:B------:R-:W-:-:S04]  /*0180*/  LEA.HI R3, R3, R10, RZ, 0x7 ;  /* 0x0000000a03037211 */ /* 0x000fc800078f38ff */
[----:B------:R-:W-:-:S05]  /*0190*/  LOP3.LUT R3, R3, 0xffffff80, RZ, 0xc0, !PT ;  /* 0xffffff8003037812 */ /* 0x000fca00078ec0ff */
[----:B------:R-:W-:-:S05]  /*01a0*/  IMAD.IADD R12, R10, 0x1, -R3 ;  /* 0x000000010a0c7824 */ /* 0x000fca00078e0a03 */
[----:B------:R-:W-:-:S04]  /*01b0*/  SHF.R.S32.HI R3, RZ, 0x1f, R12 ;  /* 0x0000001fff037819 */ /* 0x000fc8000001140c */
[----:B------:R-:W-:Y:S02]  /*01c0*/  LEA.HI R3, R3, R12, RZ, 0x3 ;  /* 0x0000000c03037211 */ /* 0x000fe400078f18ff */
[----:B0-----:R-:W-:Y:S02]  /*01d0*/  ISETP.NE.AND P0, PT, R0, RZ, PT ;  /* 0x000000ff0000720c */ /* 0x001fe40003f05270 */
[--C-:B------:R-:W-:Y:S02]  /*01e0*/  SHF.R.S32.HI R4, RZ, 0x3, R3.reuse ;  /* 0x00000003ff047819 */ /* 0x100fe40000011403 */
[----:B------:R-:W-:Y:S02]  /*01f0*/  SHF.R.S32.HI R3, RZ, 0x1f, R3 ;  /* 0x0000001fff037819 */ /* 0x000fe40000011403 */
[----:B------:R-:W-:-:S07]  /*0200*/  SHF.R.S32.HI R5, RZ, 0x1f, R0 ;  /* 0x0000001fff057819 */ /* 0x000fce0000011400 */
[----:B-1----:R-:W-:Y:S05]  /*0210*/  @P0 BRA `(.L_x_2) ;  /* 0x00000000008c0947 */ /* 0x002fea0003800000 */
[----:B------:R-:W-:Y:S01]  /*0220*/  ELECT P0, URZ, PT ;  /* 0x00000000003f782f */ /* 0x000fe20003800000 */
[----:B------:R-:W-:-:S12]  /*0230*/  BSSY B0, `(.L_x_2) ;  /* 0x0000021000007945 */ /* 0x000fd80003800000 */
[----:B------:R-:W-:Y:S05]  /*0240*/  @!P0 BRA `(.L_x_3) ;  /* 0x00000000007c8947 */ /* 0x000fea0003800000 */
[----:B------:R-:W0:Y:S01]  /*0250*/  S2UR UR8, SR_CgaCtaId ;  /* 0x00000000000879c3 */ /* 0x000e220000008800 */
[----:B------:R-:W-:Y:S01]  /*0260*/  UMOV UR4, 0x400 ;  /* 0x0000040000047882 */ /* 0x000fe20000000000 */
[----:B------:R-:W-:Y:S01]  /*0270*/  UMOV UR5, 0x1 ;  /* 0x0000000100057882 */ /* 0x000fe20000000000 */
[----:B------:R-:W-:Y:S02]  /*0280*/  UMOV UR6, 0x2 ;  /* 0x0000000200067882 */ /* 0x000fe40000000000 */
[----:B------:R-:W-:-:S04]  /*0290*/  UIADD3 UR6, -UR6, 0x100000, URZ ;  /* 0x0010000006067890 */ /* 0x000fc8000fffe13f */
[----:B------:R-:W-:Y:S02]  /*02a0*/  USHF.L.U32 UR7, UR6, 0xb, URZ ;  /* 0x0000000b06077899 */ /* 0x000fe4000800063f */
[----:B------:R-:W-:Y:S02]  /*02b0*/  USHF.L.U32 UR6, UR6, 0x1, URZ ;  /* 0x0000000106067899 */ /* 0x000fe4000800063f */
[----:B0-----:R-:W-:Y:S02]  /*02c0*/  ULEA UR8, UR8, UR4, 0x18 ;  /* 0x0000000408087291 */ /* 0x001fe4000f8ec03f */
[----:B------:R-:W-:-:S04]  /*02d0*/  UIADD3 UR4, -UR5, 0x100000, URZ ;  /* 0x0010000005047890 */ /* 0x000fc8000fffe13f */
[----:B------:R-:W-:Y:S02]  /*02e0*/  USHF.L.U32 UR5, UR4, 0xb, URZ ;  /* 0x0000000b04057899 */ /* 0x000fe4000800063f */
[----:B------:R-:W-:Y:S01]  /*02f0*/  USHF.L.U32 UR4, UR4, 0x1, URZ ;  /* 0x0000000104047899 */ /* 0x000fe2000800063f */
[----:B------:R-:W0:Y:S11]  /*0300*/  FENCE.VIEW.ASYNC.S ;  /* 0x00000000000073c6 */ /* 0x000e360000000000 */
[----:B0-----:R0:W1:Y:S01]  /*0310*/  SYNCS.EXCH.64 URZ, [UR8+0x36000], UR4 ;  /* 0x03600004083f75b2 */ /* 0x0010620008000100 */
[----:B------:R0:W2:Y:S01]  /*0320*/  SYNCS.EXCH.64 URZ, [UR8+0x36048], UR6 ;  /* 0x03604806083f75b2 */ /* 0x0000a20008000100 */
[----:B------:R0:W3:Y:S01]  /*0330*/  SYNCS.EXCH.64 URZ, [UR8+0x36008], UR4 ;  /* 0x03600804083f75b2 */ /* 0x0000e20008000100 */
[----:B------:R0:W4:Y:S01]  /*0340*/  SYNCS.EXCH.64 URZ, [UR8+0x36050], UR6 ;  /* 0x03605006083f75b2 */ /* 0x0001220008000100 */
[----:B------:R0:W0:Y:S01]  /*0350*/  SYNCS.EXCH.64 URZ, [UR8+0x36010], UR4 ;  /* 0x03601004083f75b2 */ /* 0x0000220008000100 */
        /* <DEDUP_REMOVED lines=13> */
[----:B------:R-:W-:Y:S01]  /*0430*/  NOP ;  /* 0x0000000000007918 */ /* 0x000fe20000000000 */
.L_x_3:
[----:B0-----:R-:W-:Y:S05]  /*0440*/  BSYNC B0 ;  /* 0x0000000000007941 */ /* 0x001fea0003800000 */
.L_x_2:
[----:B------:R-:W-:Y:S01]  /*0450*/  ULDC UR4, c[0x0][0x150] ;  /* 0x0000540000047ab9 */ /* 0x000fe20000000800 */
[----:B------:R-:W-:Y:S01]  /*0460*/  LEA.HI R3, R3, R4, RZ, 0x2 ;  /* 0x0000000403037211 */ /* 0x000fe200078f10ff */
[----:B------:R-:W-:Y:S01]  /*0470*/  FMUL R6, R6, UR4 ;  /* 0x0000000406067c20 */ /* 0x000fe20008400000 */
[----:B------:R-:W-:Y:S01]  /*0480*/  LEA.HI R5, R5, R0, RZ, 0x2 ;  /* 0x0000000005057211 */ /* 0x000fe200078f10ff */
[----:B------:R-:W-:Y:S01]  /*0490*/  ULDC UR4, c[0x0][0x154] ;  /* 0x0000550000047ab9 */ /* 0x000fe20000000800 */
[----:B------:R-:W-:Y:S01]  /*04a0*/  LOP3.LUT R3, R3, 0xfffffffc, RZ, 0xc0, !PT ;  /* 0xfffffffc03037812 */ /* 0x000fe200078ec0ff */
[----:B------:R-:W0:Y:S01]  /*04b0*/  LDC R14, c[0x0][0x140] ;  /* 0x00005000ff0e7b82 */ /* 0x000e220000000800 */
[----:B------:R-:W-:Y:S01]  /*04c0*/  LOP3.LUT R5, R5, 0x3ffffffc, RZ, 0xc0, !PT ;  /* 0x3ffffffc05057812 */ /* 0x000fe200078ec0ff */
[----:B------:R-:W5:Y:S01]  /*04d0*/  F2I.U32.TRUNC.NTZ R6, R6 ;  /* 0x0000000600067305 */ /* 0x000f62000020f000 */
[----:B------:R-:W-:Y:S01]  /*04e0*/  LOP3.LUT P0, RZ, R12, 0x7, RZ, 0xc0, !PT ;  /* 0x000000070cff7812 */ /* 0x000fe2000780c0ff */
[----:B------:R-:W-:Y:S01]  /*04f0*/  IMAD.IADD R3, R4, 0x1, -R3 ;  /* 0x0000000104037824 */ /* 0x000fe200078e0a03 */
[----:B------:R-:W-:Y:S01]  /*0500*/  ISETP.NE.AND P3, PT, R9, 0x1, PT ;  /* 0x000000010900780c */ /* 0x000fe20003f65270 */
[----:B------:R-:W-:Y:S01]  /*0510*/  IMAD.IADD R0, R0, 0x1, -R5 ;  /* 0x0000000100007824 */ /* 0x000fe200078e0a05 */
[----:B------:R-:W-:Y:S01]  /*0520*/  I2FP.F32.U32 R5, R13 ;  /* 0x0000000d00057245 */ /* 0x000fe20000201000 */
[----:B------:R-:W-:Y:S01]  /*0530*/  NOP ;  /* 0x0000000000007918 */ /* 0x000fe20000000000 */
[----:B------:R-:W-:Y:S01]  /*0540*/  NOP ;  /* 0x0000000000007918 */ /* 0x000fe20000000000 */
[----:B------:R-:W-:-:S02]  /*0550*/  IMAD R4, R0, 0x4, R3 ;  /* 0x0000000400047824 */ /* 0x000fc400078e0203 */
[----:B------:R-:W-:Y:S01]  /*0560*/  FMUL R7, R5, UR4 ;  /* 0x0000000405077c20 */ /* 0x000fe20008400000 */
[----:B------:R-:W-:Y:S01]  /*0570*/  ULDC UR4, c[0x0][0x144] ;  /* 0x0000510000047ab9 */ /* 0x000fe20000000800 */
[C---:B------:R-:W-:Y:S01]  /*0580*/  IMAD.SHL.U32 R5, R4.reuse, 0x4, RZ ;  /* 0x0000000404057824 */ /* 0x040fe200078e00ff */
[----:B------:R-:W-:Y:S01]  /*0590*/  LEA.HI R0, R4, R4, RZ, 0x1 ;  /* 0x0000000404007211 */ /* 0x000fe200078f08ff */
[----:B-----5:R-:W-:Y:S02]  /*05a0*/  IMAD.MOV R8, RZ, RZ, -R6 ;  /* 0x000000ffff087224 */ /* 0x020fe400078e0a06 */
[----:B------:R-:W5:Y:S01]  /*05b0*/  F2I.U32.TRUNC.NTZ R7, R7 ;  /* 0x0000000700077305 */ /* 0x000f62000020f000 */
[----:B------:R-:W-:Y:S01]  /*05c0*/  LOP3.LUT R3, R0, 0xfffffffe, RZ, 0xc0, !PT ;  /* 0xfffffffe00037812 */ /* 0x000fe200078ec0ff */
[----:B------:R-:W-:Y:S01]  /*05d0*/  IMAD R0, R8, UR4, R11 ;  /* 0x0000000408007c24 */ /* 0x000fe2000f8e020b */
[----:B------:R-:W-:-:S03]  /*05e0*/  ULDC UR4, c[0x0][0x148] ;  /* 0x0000520000047ab9 */ /* 0x000fc60000000800 */
[----:B------:R-:W-:Y:S01]  /*05f0*/  IMAD.IADD R3, R4, 0x1, -R3 ;  /* 0x0000000104037824 */ /* 0x000fe200078e0a03 */
[----:B0-----:R-:W-:-:S04]  /*0600*/  ISETP.EQ.U32.AND P1, PT, R14, 0x1, PT ;  /* 0x000000010e00780c */ /* 0x001fc80003f22070 */
[----:B------:R-:W-:Y:S02]  /*0610*/  ISETP.NE.AND P4, PT, R3, R0, PT ;  /* 0x000000000300720c */ /* 0x000fe40003f85270 */
[----:B------:R-:W-:-:S04]  /*0620*/  SHF.R.S32.HI R3, RZ, 0x1f, R2 ;  /* 0x0000001fff037819 */ /* 0x000fc80000011402 */
[----:B------:R-:W-:Y:S02]  /*0630*/  LEA.HI R0, R3, R2, RZ, 0x2 ;  /* 0x0000000203007211 */ /* 0x000fe400078f10ff */
[----:B------:R-:W-:Y:S01]  /*0640*/  LOP3.LUT R3, R4, 0xc, R5, 0x78, !PT ;  /* 0x0000000c04037812 */ /* 0x000fe200078e7805 */
[----:B-----5:R-:W-:Y:S01]  /*0650*/  IMAD.MOV R4, RZ, RZ, -R7 ;  /* 0x000000ffff047224 */ /* 0x020fe200078e0a07 */
[----:B------:R-:W-:Y:S02]  /*0660*/  LOP3.LUT R5, R0, 0xfffffffc, RZ, 0xc0, !PT ;  /* 0xfffffffc00057812 */ /* 0x000fe400078ec0ff */
[C---:B------:R-:W-:Y:S01]  /*0670*/  ISETP.LT.U32.AND P0, PT, R3.reuse, 0x2, !P0 ;  /* 0x000000020300780c */ /* 0x040fe20004701070 */
[----:B------:R-:W-:Y:S01]  /*0680*/  IMAD R7, R4, UR4, R13 ;  /* 0x0000000404077c24 */ /* 0x000fe2000f8e020d */
[----:B------:R-:W-:Y:S01]  /*0690*/  @P4 LEA.HI R0, R3, R3, RZ, 0x1 ;  /* 0x0000000303004211 */ /* 0x000fe200078f08ff */
[----:B------:R-:W-:Y:S02]  /*06a0*/  IMAD.IADD R8, R2, 0x1, -R5 ;  /* 0x0000000102087824 */ /* 0x000fe400078e0a05 */
[----:B------:R-:W-:Y:S01]  /*06b0*/  IMAD.MOV.U32 R5, RZ, RZ, 0x1 ;  /* 0x00000001ff057424 */ /* 0x000fe200078e00ff */
[----:B------:R-:W-:-:S02]  /*06c0*/  @P4 SHF.R.S32.HI R0, RZ, 0x1, R0 ;  /* 0x00000001ff004819 */ /* 0x000fc40000011400 */
[----:B------:R-:W-:Y:S02]  /*06d0*/  LOP3.LUT P2, RZ, R9, R8, RZ, 0xfc, !PT ;  /* 0x0000000809ff7212 */ /* 0x000fe4000784fcff */
[----:B------:R-:W-:Y:S02]  /*06e0*/  @P4 ISETP.NE.AND P5, PT, R0, R7, PT ;  /* 0x000000070000420c */ /* 0x000fe40003fa5270 */
[----:B------:R-:W-:Y:S02]  /*06f0*/  SEL R4, RZ, 0x1, P2 ;  /* 0x00000001ff047807 */ /* 0x000fe40001000000 */
[----:B------:R-:W-:Y:S02]  /*0700*/  SEL R0, RZ, 0x1, !P0 ;  /* 0x00000001ff007807 */ /* 0x000fe40004000000 */
[----:B------:R-:W-:Y:S02]  /*0710*/  @P4 SEL R5, RZ, 0x1, P5 ;  /* 0x00000001ff054807 */ /* 0x000fe40002800000 */
[----:B------:R-:W-:-:S02]  /*0720*/  SEL R4, R4, 0x2, P3 ;  /* 0x0000000204047807 */ /* 0x000fc40001800000 */
[----:B------:R-:W-:Y:S01]  /*0730*/  LOP3.LUT R5, R5, R0, RZ, 0xc0, !PT ;  /* 0x0000000005057212 */ /* 0x000fe200078ec0ff */
[----:B------:R-:W-:Y:S06]  /*0740*/  @!P1 BRA `(.L_x_4) ;  /* 0x0000000000089947 */ /* 0x000fec0003800000 */
[----:B-1234-:R-:W-:Y:S01]  /*0750*/  UCGABAR_ARV ;  /* 0x00000000000079c7 */ /* 0x01efe20008000000 */
[----:B------:R-:W-:Y:S05]  /*0760*/  BRA `(.L_x_5) ;  /* 0x0000000000047947 */ /* 0x000fea0003800000 */
.L_x_4:
[----:B-1234-:R-:W-:Y:S01]  /*0770*/  NOP ;  /* 0x0000000000007918 */ /* 0x01efe20000000000 */
.L_x_5:
[----:B------:R-:W-:Y:S01]  /*0780*/  ULDC.64 UR4, c[0x0][0x598] ;  /* 0x0001660000047ab9 */ /* 0x000fe20000000a00 */
[----:B------:R-:W-:Y:S01]  /*0790*/  ULDC.64 UR12, c[0x0][0x208] ;  /* 0x00008200000c7ab9 */ /* 0x000fe20000000a00 */
[----:B------:R-:W-:-:S04]  /*07a0*/  ISETP.NE.U32.AND P0, PT, RZ, UR4, PT ;  /* 0x00000004ff007c0c */ /* 0x000fc8000bf05070 */
[----:B------:R-:W-:-:S13]  /*07b0*/  ISETP.NE.AND.EX P0, PT, RZ, UR5, PT, P0 ;  /* 0x00000005ff007c0c */ /* 0x000fda000bf05300 */
[----:B------:R-:W-:Y:S05]  /*07c0*/  @!P0 BRA `(.L_x_6) ;  /* 0x00000000001c8947 */ /* 0x000fea0003800000 */
[----:B------:R-:W0:Y:S02]  /*07d0*/  LDC.64 R6, c[0x0][0x598] ;  /* 0x00016600ff067b82 */ /* 0x000e240000000a00 */
[----:B0-----:R-:W2:Y:S02]  /*07e0*/  LDG.E.64 R6, desc[UR12][R6.64] ;  /* 0x0000000c06067981 */ /* 0x001ea4000c1e1b00 */
[----:B--2---:R-:W-:-:S04]  /*07f0*/  ISETP.NE.U32.AND P0, PT, R6, RZ, PT ;  /* 0x000000ff0600720c */ /* 0x004fc80003f05070 */
[----:B------:R-:W-:-:S13]  /*0800*/  ISETP.NE.AND.EX P0, PT, R7, RZ, PT, P0 ;  /* 0x000000ff0700720c */ /* 0x000fda0003f05300 */
[----:B------:R-:W-:Y:S05]  /*0810*/  @!P0 BRA `(.L_x_6) ;  /* 0x0000000000088947 */ /* 0x000fea0003800000 */
[----:B------:R0:W5:Y:S01]  /*0820*/  LD.E R0, desc[UR12][R6.64] ;  /* 0x0000000c06007980 */ /* 0x000162000c101900 */
[----:B------:R-:W-:Y:S05]  /*0830*/  BRA `(.L_x_7) ;  /* 0x0000000000207947 */ /* 0x000fea0003800000 */
.L_x_6:
[----:B------:R-:W-:Y:S02]  /*0840*/  ULDC.64 UR4, c[0x0][0x588] ;  /* 0x0001620000047ab9 */ /* 0x000fe40000000a00 */
[----:B------:R-:W-:-:S04]  /*0850*/  ISETP.NE.U32.AND P0, PT, RZ, UR4, PT ;  /* 0x00000004ff007c0c */ /* 0x000fc8000bf05070 */
[----:B------:R-:W-:-:S13]  /*0860*/  ISETP.NE.AND.EX P0, PT, RZ, UR5, PT, P0 ;  /* 0x00000005ff007c0c */ /* 0x000fda000bf05300 */
[----:B------:R-:W-:Y:S05]  /*0870*/  @!P0 BRA `(.L_x_8) ;  /* 0x00000000000c8947 */ /* 0x000fea0003800000 */
[----:B------:R-:W0:Y:S02]  /*0880*/  LDC.64 R6, c[0x0][0x588] ;  /* 0x00016200ff067b82 */ /* 0x000e240000000a00 */
[----:B0-----:R1:W5:Y:S01]  /*0890*/  LDG.E R0, desc[UR12][R6.64] ;  /* 0x0000000c06007981 */ /* 0x001362000c1e1900 */
[----:B------:R-:W-:Y:S05]  /*08a0*/  BRA `(.L_x_7) ;  /* 0x0000000000047947 */ /* 0x000fea0003800000 */
.L_x_8:
[----:B------:R-:W2:Y:S02]  /*08b0*/  LDC R0, c[0x0][0x580] ;  /* 0x00016000ff007b82 */ /* 0x000ea40000000800 */
.L_x_7:
[----:B------:R-:W-:Y:S02]  /*08c0*/  ULDC.64 UR4, c[0x0][0x5a0] ;  /* 0x0001680000047ab9 */ /* 0x000fe40000000a00 */
[----:B------:R-:W-:-:S04]  /*08d0*/  ISETP.NE.U32.AND P0, PT, RZ, UR4, PT ;  /* 0x00000004ff007c0c */ /* 0x000fc8000bf05070 */
[----:B------:R-:W-:-:S13]  /*08e0*/  ISETP.NE.AND.EX P0, PT, RZ, UR5, PT, P0 ;  /* 0x00000005ff007c0c */ /* 0x000fda000bf05300 */
[----:B------:R-:W-:Y:S05]  /*08f0*/  @!P0 BRA `(.L_x_9) ;  /* 0x00000000001c8947 */ /* 0x000fea0003800000 */
[----:B01----:R-:W0:Y:S02]  /*0900*/  LDC.64 R6, c[0x0][0x5a0] ;  /* 0x00016800ff067b82 */ /* 0x003e240000000a00 */
[----:B0-----:R-:W3:Y:S02]  /*0910*/  LDG.E.64 R6, desc[UR12][R6.64] ;  /* 0x0000000c06067981 */ /* 0x001ee4000c1e1b00 */
[----:B---3--:R-:W-:-:S04]  /*0920*/  ISETP.NE.U32.AND P0, PT, R6, RZ, PT ;  /* 0x000000ff0600720c */ /* 0x008fc80003f05070 */
[----:B------:R-:W-:-:S13]  /*0930*/  ISETP.NE.AND.EX P0, PT, R7, RZ, PT, P0 ;  /* 0x000000ff0700720c */ /* 0x000fda0003f05300 */
[----:B------:R-:W-:Y:S05]  /*0940*/  @!P0 BRA `(.L_x_9) ;  /* 0x0000000000088947 */ /* 0x000fea0003800000 */
[----:B------:R0:W5:Y:S01]  /*0950*/  LD.E R2, desc[UR12][R6.64] ;  /* 0x0000000c06027980 */ /* 0x000162000c101900 */
[----:B------:R-:W-:Y:S05]  /*0960*/  BRA `(.L_x_10) ;  /* 0x0000000000207947 */ /* 0x000fea0003800000 */
.L_x_9:
[----:B------:R-:W-:Y:S02]  /*0970*/  ULDC.64 UR4, c[0x0][0x590] ;  /* 0x0001640000047ab9 */ /* 0x000fe40000000a00 */
[----:B------:R-:W-:-:S04]  /*0980*/  ISETP.NE.U32.AND P0, PT, RZ, UR4, PT ;  /* 0x00000004ff007c0c */ /* 0x000fc8000bf05070 */
[----:B------:R-:W-:-:S13]  /*0990*/  ISETP.NE.AND.EX P0, PT, RZ, UR5, PT, P0 ;  /* 0x00000005ff007c0c */ /* 0x000fda000bf05300 */
[----:B------:R-:W-:Y:S05]  /*09a0*/  @!P0 BRA `(.L_x_11) ;  /* 0x00000000000c8947 */ /* 0x000fea0003800000 */
[----:B01----:R-:W0:Y:S02]  /*09b0*/  LDC.64 R6, c[0x0][0x590] ;  /* 0x00016400ff067b82 */ /* 0x003e240000000a00 */
[----:B0-----:R1:W5:Y:S01]  /*09c0*/  LDG.E R2, desc[UR12][R6.64] ;  /* 0x0000000c06027981 */ /* 0x001362000c1e1900 */
[----:B------:R-:W-:Y:S05]  /*09d0*/  BRA `(.L_x_10) ;  /* 0x0000000000047947 */ /* 0x000fea0003800000 */
.L_x_11:
[----:B------:R-:W3:Y:S02]  /*09e0*/  LDC R2, c[0x0][0x584] ;  /* 0x00016100ff027b82 */ /* 0x000ee40000000800 */
.L_x_10:
[----:B01----:R-:W0:Y:S08]  /*09f0*/  LDC R6, c[0x0][0x3c4] ;  /* 0x0000f100ff067b82 */ /* 0x003e300000000800 */
[----:B------:R-:W1:Y:S01]  /*0a00*/  LDC.64 R14, c[0x0][0x3c8] ;  /* 0x0000f200ff0e7b82 */ /* 0x000e620000000a00 */
[----:B0-----:R-:W-:-:S05]  /*0a10*/  VIADD R6, R6, 0x3f ;  /* 0x0000003f06067836 */ /* 0x001fca0000000000 */
[----:B------:R-:W-:-:S04]  /*0a20*/  SHF.R.S32.HI R7, RZ, 0x1f, R6 ;  /* 0x0000001fff077819 */ /* 0x000fc80000011406 */
[----:B------:R-:W-:-:S04]  /*0a30*/  LEA.HI R7, R7, R6, RZ, 0x6 ;  /* 0x0000000607077211 */ /* 0x000fc800078f30ff */
[----:B------:R-:W-:-:S05]  /*0a40*/  SHF.R.S32.HI R7, RZ, 0x6, R7 ;  /* 0x00000006ff077819 */ /* 0x000fca0000011407 */
[----:B-1----:R-:W-:-:S04]  /*0a50*/  IMAD R6, R7, R14, RZ ;  /* 0x0000000e07067224 */ /* 0x002fc800078e02ff */
[----:B------:R-:W-:Y:S01]  /*0a60*/  IMAD R6, R6, R15, RZ ;  /* 0x0000000f06067224 */ /* 0x000fe200078e02ff */
[----:B------:R-:W-:Y:S06]  /*0a70*/  @!P1 BRA `(.L_x_12) ;  /* 0x00000000000c9947 */ /* 0x000fec0003800000 */
[----:B------:R-:W-:Y:S01]  /*0a80*/  UCGABAR_WAIT ;  /* 0x0000000000007dc7 */ /* 0x000fe20008000000 */
[----:B------:R-:W-:Y:S01]  /*0a90*/  CCTL.IVALL ;  /* 0x00000000ff00798f */ /* 0x000fe20002000000 */
[----:B------:R-:W-:Y:S05]  /*0aa0*/  BRA `(.L_x_13) ;  /* 0x0000000000047947 */ /* 0x000fea0003800000 */
.L_x_12:
[----:B------:R-:W-:Y:S06]  /*0ab0*/  BAR.SYNC.DEFER_BLOCKING 0x0 ;  /* 0x0000000000007b1d */ /* 0x000fec0000010000 */
.L_x_13:
[----:B------:R-:W-:-:S13]  /*0ac0*/  ISETP.NE.AND P0, PT, R9, RZ, PT ;  /* 0x000000ff0900720c */ /* 0x000fda0003f05270 */
[----:B------:R-:W-:Y:S05]  /*0ad0*/  @!P0 BRA `(.L_x_14) ;  /* 0x0000005400188947 */ /* 0x000fea0003800000 */
[----:B------:R-:W-:-:S13]  /*0ae0*/  ISETP.NE.AND P0, PT, R9, 0x1, PT ;  /* 0x000000010900780c */ /* 0x000fda0003f05270 */
[----:B------:R-:W-:Y:S05]  /*0af0*/  @P0 EXIT ;  /* 0x000000000000094d */ /* 0x000fea0003800000 */
[----:B------:R-:W-:Y:S01]  /*0b00*/  ISETP.GE.AND P0, PT, R6, 0x1, PT ;  /* 0x000000010600780c */ /* 0x000fe20003f06270 */
[----:B------:R-:W-:Y:S01]  /*0b10*/  UMOV UR4, URZ ;  /* 0x0000003f00047c82 */ /* 0x000fe20008000000 */
[----:B------:R-:W-:Y:S02]  /*0b20*/  CS2R R86, SRZ ;  /* 0x0000000000567805 */ /* 0x000fe4000001ff00 */
[----:B------:R-:W-:Y:S02]  /*0b30*/  CS2R R24, SRZ ;  /* 0x0000000000187805 */ /* 0x000fe4000001ff00 */
[----:B------:R-:W-:Y:S02]  /*0b40*/  CS2R R26, SRZ ;  /* 0x00000000001a7805 */ /* 0x000fe4000001ff00 */
[----:B------:R-:W-:Y:S02]  /*0b50*/  CS2R R28, SRZ ;  /* 0x00000000001c7805 */ /* 0x000fe4000001ff00 */
[----:B------:R-:W-:-:S02]  /*0b60*/  CS2R R30, SRZ ;  /* 0x00000000001e7805 */ /* 0x000fc4000001ff00 */
[----:B------:R-:W-:Y:S02]  /*0b70*/  CS2R R32, SRZ ;  /* 0x0000000000207805 */ /* 0x000fe4000001ff00 */
        /* <DEDUP_REMOVED lines=25> */
[----:B------:R-:W-:Y:S01]  /*0d10*/  CS2R R84, SRZ ;  /* 0x0000000000547805 */ /* 0x000fe2000001ff00 */
[----:B------:R-:W-:Y:S06]  /*0d20*/  @!P0 BRA `(.L_x_15) ;  /* 0x0000000000a88947 */ /* 0x000fec0003800000 */
[----:B------:R-:W-:-:S04]  /*0d30*/  LOP3.LUT R7, R4, 0x1, RZ, 0xfc, !PT ;  /* 0x0000000104077812 */ /* 0x000fc800078efcff */
[----:B------:R-:W-:-:S13]  /*0d40*/  ISETP.NE.AND P0, PT, R7, 0x3, PT ;  /* 0x000000030700780c */ /* 0x000fda0003f05270 */
[----:B------:R-:W-:Y:S05]  /*0d50*/  @!P0 BRA `(.L_x_16) ;  /* 0x0000000000048947 */ /* 0x000fea0003800000 */
[----:B------:R-:W-:Y:S01]  /*0d60*/  BPT.TRAP 0x1 ;  /* 0x000000040000795c */ /* 0x000fe20000300000 */
.L_x_16:
[----:B------:R-:W0:Y:S01]  /*0d70*/  S2UR UR5, SR_CgaCtaId ;  /* 0x00000000000579c3 */ /* 0x000e220000008800 */
[----:B------:R-:W-:Y:S01]  /*0d80*/  SHF.L.U32 R7, RZ, 0x1f, RZ ;  /* 0x0000001fff077819 */ /* 0x000fe200000006ff */
[----:B------:R-:W-:Y:S02]  /*0d90*/  UMOV UR4, 0x400 ;  /* 0x0000040000047882 */ /* 0x000fe40000000000 */
[----:B0-----:R-:W-:-:S12]  /*0da0*/  ULEA UR4, UR5, UR4, 0x18 ;  /* 0x0000000405047291 */ /* 0x001fd8000f8ec03f */
.L_x_17:
[----:B0-----:R-:W-:-:S04]  /*0db0*/  IMAD.U32 R8, RZ, RZ, UR4 ;  /* 0x00000004ff087e24 */ /* 0x001fc8000f8e00ff */
[----:B------:R0:W1:Y:S03]  /*0dc0*/  SYNCS.PHASECHK.TRANS64.TRYWAIT P0, [R8+URZ+0x36000], R7 ;  /* 0x03600007080075a7 */ /* 0x000066000800017f */
[----:B-1----:R-:W-:Y:S05]  /*0dd0*/  @!P0 NANOSLEEP.SYNCS 0x989680 ;  /* 0x009896800000895d */ /* 0x002fea0003900000 */
[----:B------:R-:W1:Y:S02]  /*0de0*/  @!P0 SYNCS.PHASECHK.TRANS64 P0, [R8+URZ+0x36000], R7 ;  /* 0x03600007080085a7 */ /* 0x000e64000800007f */
[----:B-1----:R-:W-:Y:S05]  /*0df0*/  @!P0 BRA `(.L_x_17) ;  /* 0xfffffffc00ec8947 */ /* 0x002fea000383ffff */
[----:B------:R-:W-:Y:S01]  /*0e00*/  UIADD3 UR5, UR4, 0x12000, URZ ;  /* 0x0001200004057890 */ /* 0x000fe2000fffe03f */
[----:B------:R-:W-:Y:S01]  /*0e10*/  WARPGROUP.ARRIVE ;  /* 0x00000000000079c5 */ /* 0x000fe20000000000 */
[----:B------:R-:W-:Y:S02]  /*0e20*/  USHF.R.U32.HI UR4, URZ, 0x4, UR4 ;  /* 0x000000043f047899 */ /* 0x000fe40008011604 */
[----:B------:R-:W-:Y:S02]  /*0e30*/  USHF.R.U32.HI UR5, URZ, 0x4, UR5 ;  /* 0x000000043f057899 */ /* 0x000fe40008011605 */
[----:B------:R-:W-:Y:S02]  /*0e40*/  ULOP3.LUT UR4, UR4, 0x3fff, URZ, 0xc0, !UPT ;  /* 0x00003fff04047892 */ /* 0x000fe4000f8ec03f */
[----:B------:R-:W-:Y:S02]  /*0e50*/  ULOP3.LUT UR5, UR5, 0x3fff, URZ, 0xc0, !UPT ;  /* 0x00003fff05057892 */ /* 0x000fe4000f8ec03f */
[----:B------:R-:W-:-:S02]  /*0e60*/  ULOP3.LUT UR9, UR4, 0x10000, URZ, 0xfc, !UPT ;  /* 0x0001000004097892 */ /* 0x000fc4000f8efc3f */
[----:B------:R-:W-:Y:S01]  /*0e70*/  ULOP3.LUT UR8, UR5, 0x10000, URZ, 0xfc, !UPT ;  /* 0x0001000005087892 */ /* 0x000fe2000f8efc3f */
[----:B------:R-:W-:Y:S02]  /*0e80*/  UMOV UR7, 0x40000040 ;  /* 0x4000004000077882 */ /* 0x000fe40000000000 */
[----:B------:R-:W-:Y:S02]  /*0e90*/  UMOV UR5, 0x40000040 ;  /* 0x4000004000057882 */ /* 0x000fe40000000000 */
[----:B------:R-:W-:Y:S02]  /*0ea0*/  UMOV UR4, UR9 ;  /* 0x0000000900047c82 */ /* 0x000fe40008000000 */
[----:B------:R-:W-:Y:S02]  /*0eb0*/  UMOV UR6, UR8 ;  /* 0x0000000800067c82 */ /* 0x000fe40008000000 */
[----:B------:R-:W-:Y:S01]  /*0ec0*/  HGMMA.64x128x16.F32 R24, gdesc[UR4], RZ, !UPT ;  /* 0x01e00000041879f0 */ /* 0x000fe2000c7008ff */
[----:B------:R-:W-:-:S02]  /*0ed0*/  UIADD3 UR4, UR9, 0x2, URZ ;  /* 0x0000000209047890 */ /* 0x000fc4000fffe03f */
[----:B------:R-:W-:Y:S01]  /*0ee0*/  UIADD3 UR6, UR8, 0x2, URZ ;  /* 0x0000000208067890 */ /* 0x000fe2000fffe03f */
[----:B------:R-:W-:Y:S01]  /*0ef0*/  UMOV UR5, 0x40000040 ;  /* 0x4000004000057882 */ /* 0x000fe20000000000 */
[----:B------:R-:W-:-:S07]  /*0f00*/  UMOV UR7, 0x40000040 ;  /* 0x4000004000077882 */ /* 0x000fce0000000000 */
[----:B------:R-:W-:Y:S01]  /*0f10*/  HGMMA.64x128x16.F32 R24, gdesc[UR4], R24 ;  /* 0x01e00000041879f0 */ /* 0x000fe20008700818 */
[----:B------:R-:W-:Y:S02]  /*0f20*/  UIADD3 UR4, UR9, 0x4, URZ ;  /* 0x0000000409047890 */ /* 0x000fe4000fffe03f */
        /* <DEDUP_REMOVED lines=8> */
[----:B------:R-:W-:Y:S01]  /*0fb0*/  HGMMA.64x128x16.F32 R24, gdesc[UR4], R24, gsb0 ;  /* 0x01e00000041879f0 */ /* 0x000fe20008000818 */
[----:B------:R-:W-:-:S05]  /*0fc0*/  UMOV UR4, 0x1 ;  /* 0x0000000100047882 */ /* 0x000fca0000000000 */
.L_x_15:
[----:B0-----:R-:W-:-:S05]  /*0fd0*/  VIMNMX R7, R6, 0x1, PT ;  /* 0x0000000106077848 */ /* 0x001fca0003fe0100 */
[----:B------:R-:W-:-:S05]  /*0fe0*/  IMAD.IADD R7, R6, 0x1, -R7 ;  /* 0x0000000106077824 */ /* 0x000fca00078e0a07 */
[----:B------:R-:W-:-:S13]  /*0ff0*/  ISETP.GE.AND P0, PT, R7, 0x1, PT ;  /* 0x000000010700780c */ /* 0x000fda0003f06270 */
[----:B------:R-:W-:Y:S05]  /*1000*/  @!P0 BRA `(.L_x_18) ;  /* 0x00000004001c8947 */ /* 0x000fea0003800000 */
[----:B------:R-:W0:Y:S01]  /*1010*/  S2UR UR6, SR_CgaCtaId ;  /* 0x00000000000679c3 */ /* 0x000e220000008800 */
[----:B------:R-:W-:Y:S01]  /*1020*/  UMOV UR5, 0x400 ;  /* 0x0000040000057882 */ /* 0x000fe20000000000 */
[----:B------:R-:W-:Y:S01]  /*1030*/  LOP3.LUT R13, R4, 0x1, RZ, 0xfc, !PT ;  /* 0x00000001040d7812 */ /* 0x000fe200078efcff */
[----:B------:R-:W-:Y:S01]  /*1040*/  IMAD.MOV.U32 R12, RZ, RZ, RZ ;  /* 0x000000ffff0c7224 */ /* 0x000fe200078e00ff */
[----:B------:R-:W-:Y:S01]  /*1050*/  UISETP.NE.U32.AND UP0, UPT, UR4, URZ, UPT ;  /* 0x0000003f0400728c */ /* 0x000fe2000bf05070 */
[----:B------:R-:W-:Y:S02]  /*1060*/  IMAD.MOV.U32 R8, RZ, RZ, R7 ;  /* 0x000000ffff087224 */ /* 0x000fe400078e0007 */
[----:B------:R-:W-:Y:S01]  /*1070*/  IMAD.MOV.U32 R9, RZ, RZ, RZ ;  /* 0x000000ffff097224 */ /* 0x000fe200078e00ff */
[----:B0-----:R-:W-:-:S04]  /*1080*/  ULEA UR7, UR6, UR5, 0x18 ;  /* 0x0000000506077291 */ /* 0x001fc8000f8ec03f */
[----:B------:R-:W-:Y:S02]  /*1090*/  UIADD3 UR6, UR7, 0x12000, URZ ;  /* 0x0001200007067890 */ /* 0x000fe4000fffe03f */
[----:B------:R-:W-:Y:S02]  /*10a0*/  USHF.R.U32.HI UR5, URZ, 0x4, UR7 ;  /* 0x000000043f057899 */ /* 0x000fe40008011607 */
[----:B------:R-:W-:Y:S02]  /*10b0*/  USHF.R.U32.HI UR6, URZ, 0x4, UR6 ;  /* 0x000000043f067899 */ /* 0x000fe40008011606 */
[----:B------:R-:W-:Y:S02]  /*10c0*/  ULOP3.LUT UR5, UR5, 0x3fff, URZ, 0xc0, !UPT ;  /* 0x00003fff05057892 */ /* 0x000fe4000f8ec03f */
[----:B------:R-:W-:Y:S02]  /*10d0*/  ULOP3.LUT UR6, UR6, 0x3fff, URZ, 0xc0, !UPT ;  /* 0x00003fff06067892 */ /* 0x000fe4000f8ec03f */
[----:B------:R-:W-:-:S02]  /*10e0*/  ULOP3.LUT UR14, UR5, 0x10000, URZ, 0xfc, !UPT ;  /* 0x00010000050e7892 */ /* 0x000fc4000f8efc3f */
[----:B------:R-:W-:-:S12]  /*10f0*/  ULOP3.LUT UR15, UR6, 0x10000, URZ, 0xfc, !UPT ;  /* 0x00010000060f7892 */ /* 0x000fd8000f8efc3f */
.L_x_23:
[----:B------:R-:W-:-:S13]  /*1100*/  ISETP.NE.AND P1, PT, R13, 0x3, PT ;  /* 0x000000030d00780c */ /* 0x000fda0003f25270 */
[----:B------:R-:W-:Y:S05]  /*1110*/  @!P1 BRA `(.L_x_19) ;  /* 0x0000000000049947 */ /* 0x000fea0003800000 */
[----:B------:R-:W-:Y:S01]  /*1120*/  BPT.TRAP 0x1 ;  /* 0x000000040000795c */ /* 0x000fe20000300000 */
.L_x_19:
[----:B------:R-:W-:Y:S01]  /*1130*/  SHF.L.U32 R10, R12, 0x1f, RZ ;  /* 0x0000001f0c0a7819 */ /* 0x000fe200000006ff */
[----:B------:R-:W-:-:S12]  /*1140*/  ULEA UR5, UR4, UR7, 0x3 ;  /* 0x0000000704057291 */ /* 0x000fd8000f8e183f */
.L_x_20:
[----:B0-----:R-:W-:-:S04]  /*1150*/  IMAD.U32 R11, RZ, RZ, UR5 ;  /* 0x00000005ff0b7e24 */ /* 0x001fc8000f8e00ff */
[----:B------:R0:W1:Y:S03]  /*1160*/  SYNCS.PHASECHK.TRANS64.TRYWAIT P0, [R11+URZ+0x36000], R10 ;  /* 0x0360000a0b0075a7 */ /* 0x000066000800017f */
[----:B-1----:R-:W-:Y:S05]  /*1170*/  @!P0 NANOSLEEP.SYNCS 0x989680 ;  /* 0x009896800000895d */ /* 0x002fea0003900000 */
[----:B------:R-:W1:Y:S02]  /*1180*/  @!P0 SYNCS.PHASECHK.TRANS64 P0, [R11+URZ+0x36000], R10 ;  /* 0x0360000a0b0085a7 */ /* 0x000e64000800007f */
[----:B-1----:R-:W-:Y:S05]  /*1190*/  @!P0 BRA `(.L_x_20) ;  /* 0xfffffffc00ec8947 */ /* 0x002fea000383ffff */
[----:B------:R-:W-:Y:S01]  /*11a0*/  ULEA UR5, UR4, UR14, 0x9 ;  /* 0x0000000e04057291 */ /* 0x000fe2000f8e483f */
[----:B------:R-:W-:Y:S01]  /*11b0*/  WARPGROUP.ARRIVE ;  /* 0x00000000000079c5 */ /* 0x000fe20000000000 */
[----:B------:R-:W-:Y:S01]  /*11c0*/  ULEA UR6, UR4, UR15, 0xa ;  /* 0x0000000f04067291 */ /* 0x000fe2000f8e503f */
[----:B------:R-:W-:Y:S01]  /*11d0*/  UMOV UR9, 0x40000040 ;  /* 0x4000004000097882 */ /* 0x000fe20000000000 */
[----:B------:R-:W-:-:S03]  /*11e0*/  UMOV UR11, 0x40000040 ;  /* 0x40000040000b7882 */ /* 0x000fc60000000000 */
[----:B------:R-:W-:Y:S02]  /*11f0*/  UMOV UR8, UR5 ;  /* 0x0000000500087c82 */ /* 0x000fe40008000000 */
[----:B------:R-:W-:Y:S02]  /*1200*/  UMOV UR10, UR6 ;  /* 0x00000006000a7c82 */ /* 0x000fe40008000000 */
[----:B------:R-:W-:Y:S01]  /*1210*/  HGMMA.64x128x16.F32 R24, gdesc[UR8], R24, UP0 ;  /* 0x01e00000081879f0 */ /* 0x000fe2000bf00818 */
        /* <DEDUP_REMOVED lines=14> */
[----:B------:R-:W-:Y:S03]  /*1300*/  HGMMA.64x128x16.F32 R24, gdesc[UR8], R24, gsb0 ;  /* 0x01e00000081879f0 */ /* 0x000fe60008000818 */
[----:B------:R-:W-:Y:S02]  /*1310*/  WARPGROUP.DEPBAR.LE gsb0, 0x1 ;  /* 0x00008000000079c5 */ /* 0x000fe40000010100 */
[----:B------:R-:W-:Y:S05]  /*1320*/  @!P1 BRA `(.L_x_21) ;  /* 0x0000000000049947 */ /* 0x000fea0003800000 */
[----:B------:R-:W-:Y:S01]  /*1330*/  BPT.TRAP 0x1 ;  /* 0x000000040000795c */ /* 0x000fe20000300000 */
.L_x_21:
[----:B------:R-:W-:-:S13]  /*1340*/  ISETP.NE.AND P0, PT, R5, RZ, PT ;  /* 0x000000ff0500720c */ /* 0x000fda0003f05270 */
[----:B0-----:R-:W-:-:S05]  /*1350*/  @P0 LEA R10, R9, UR7, 0x3 ;  /* 0x00000007090a0c11 */ /* 0x001fca000f8e18ff */
[----:B------:R-:W-:-:S05]  /*1360*/  @P0 VIADD R10, R10, 0x36048 ;  /* 0x000360480a0a0836 */ /* 0x000fca0000000000 */
[----:B------:R-:W-:-:S04]  /*1370*/  @P0 PRMT R10, R3, 0x654, R10 ;  /* 0x00000654030a0816 */ /* 0x000fc8000000000a */
[----:B------:R0:W-:Y:S01]  /*1380*/  @P0 SYNCS.ARRIVE.TRANS64.RED.A1T0 RZ, [R10+URZ], RZ ;  /* 0x000000ff0aff09a7 */ /* 0x0001e2000810043f */
[----:B------:R-:W-:-:S13]  /*1390*/  ISETP.GT.U32.AND P0, PT, R4, 0x1, PT ;  /* 0x000000010400780c */ /* 0x000fda0003f04070 */
[----:B0-----:R-:W-:Y:S05]  /*13a0*/  @P0 BRA `(.L_x_22) ;  /* 0x0000000000040947 */ /* 0x001fea0003800000 */
[----:B------:R-:W-:Y:S01]  /*13b0*/  BPT.TRAP 0x1 ;  /* 0x000000040000795c */ /* 0x000fe20000300000 */
.L_x_22:
[----:B------:R-:W-:Y:S01]  /*13c0*/  UIADD3 UR4, UR4, 0x1, URZ ;  /* 0x0000000104047890 */ /* 0x000fe2000fffe03f */
[C---:B------:R-:W-:Y:S01]  /*13d0*/  ISETP.GT.AND P1, PT, R8.reuse, 0x1, PT ;  /* 0x000000010800780c */ /* 0x040fe20003f24270 */
[----:B------:R-:W-:Y:S02]  /*13e0*/  VIADD R9, R9, 0x1 ;  /* 0x0000000109097836 */ /* 0x000fe40000000000 */
[----:B------:R-:W-:Y:S01]  /*13f0*/  UISETP.NE.AND UP0, UPT, UR4, 0x9, UPT ;  /* 0x000000090400788c */ /* 0x000fe2000bf05270 */
[----:B------:R-:W-:Y:S02]  /*1400*/  VIADD R8, R8, 0xffffffff ;  /* 0xffffffff08087836 */ /* 0x000fe40000000000 */
[C---:B------:R-:W-:Y:S01]  /*1410*/  ISETP.NE.AND P0, PT, R9.reuse, 0x9, PT ;  /* 0x000000090900780c */ /* 0x040fe20003f05270 */
[----:B------:R-:W-:Y:S02]  /*1420*/  USEL UR5, URZ, 0x1, UP0 ;  /* 0x000000013f057887 */ /* 0x000fe40008000000 */
[----:B------:R-:W-:Y:S01]  /*1430*/  USEL UR4, UR4, URZ, UP0 ;  /* 0x0000003f04047287 */ /* 0x000fe20008000000 */
[----:B------:R-:W-:Y:S01]  /*1440*/  SEL R9, R9, RZ, P0 ;  /* 0x000000ff09097207 */ /* 0x000fe20000000000 */
[----:B------:R-:W-:-:S02]  /*1450*/  UPLOP3.LUT UP0, UPT, UPT, UPT, UPT, 0x80, 0x0 ;  /* 0x000000000000789c */ /* 0x000fc40003f0f070 */
[----:B------:R-:W-:Y:S01]  /*1460*/  LOP3.LUT R12, R12, UR5, RZ, 0x3c, !PT ;  /* 0x000000050c0c7c12 */ /* 0x000fe2000f8e3cff */
[----:B------:R-:W-:Y:S08]  /*1470*/  @P1 BRA `(.L_x_23) ;  /* 0xfffffffc00201947 */ /* 0x000ff0000383ffff */
.L_x_18:
[----:B------:R-:W-:Y:S01]  /*1480*/  ISETP.GE.AND P0, PT, R6, 0x1, PT ;  /* 0x000000010600780c */ /* 0x000fe20003f06270 */
[----:B------:R-:W-:-:S12]  /*1490*/  WARPGROUP.DEPBAR.LE gsb0, 0x0 ;  /* 0x00008000000079c5 */ /* 0x000fd80000010000 */
[----:B------:R-:W-:Y:S05]  /*14a0*/  @!P0 BRA `(.L_x_24) ;  /* 0x0000000000548947 */ /* 0x000fea0003800000 */
[----:B------:R-:W-:-:S04]  /*14b0*/  LOP3.LUT R6, R4, 0x1, RZ, 0xfc, !PT ;  /* 0x0000000104067812 */ /* 0x000fc800078efcff */
[----:B------:R-:W-:-:S13]  /*14c0*/  ISETP.NE.AND P0, PT, R6, 0x3, PT ;  /* 0x000000030600780c */ /* 0x000fda0003f05270 */
[----:B------:R-:W-:Y:S05]  /*14d0*/  @!P0 BRA `(.L_x_25) ;  /* 0x0000000000048947 */ /* 0x000fea0003800000 */
[----:B------:R-:W-:Y:S01]  /*14e0*/  BPT.TRAP 0x1 ;  /* 0x000000040000795c */ /* 0x000fe20000300000 */
.L_x_25:
[----:B------:R-:W-:Y:S01]  /*14f0*/  ISETP.NE.AND P0, PT, R5, RZ, PT ;  /* 0x000000ff0500720c */ /* 0x000fe20003f05270 */
[----:B------:R-:W-:Y:S01]  /*1500*/  BSSY B0, `(.L_x_26) ;  /* 0x000000d000007945 */ /* 0x000fe20003800000 */
[----:B------:R-:W-:-:S11]  /*1510*/  ISETP.GT.U32.AND P1, PT, R4, 0x1, PT ;  /* 0x000000010400780c */ /* 0x000fd60003f24070 */
[----:B------:R-:W-:Y:S05]  /*1520*/  @!P0 BRA `(.L_x_27) ;  /* 0x0000000000288947 */ /* 0x000fea0003800000 */
[----:B------:R-:W0:Y:S01]  /*1530*/  S2R R6, SR_CgaCtaId ;  /* 0x0000000000067919 */ /* 0x000e220000008800 */
[----:B------:R-:W-:-:S05]  /*1540*/  IMAD.WIDE.U32 R4, R7, 0x38e38e39, RZ ;  /* 0x38e38e3907047825 */ /* 0x000fca00078e00ff */
[----:B------:R-:W-:Y:S02]  /*1550*/  SHF.R.U32.HI R4, RZ, 0x1, R5 ;  /* 0x00000001ff047819 */ /* 0x000fe40000011605 */
[----:B------:R-:W-:-:S03]  /*1560*/  MOV R5, 0x400 ;  /* 0x0000040000057802 */ /* 0x000fc60000000f00 */
[----:B------:R-:W-:Y:S01]  /*1570*/  IMAD R7, R4, -0x9, R7 ;  /* 0xfffffff704077824 */ /* 0x000fe200078e0207 */
[----:B0-----:R-:W-:-:S05]  /*1580*/  LEA R6, R6, R5, 0x18 ;  /* 0x0000000506067211 */ /* 0x001fca00078ec0ff */
[----:B------:R-:W-:-:S04]  /*1590*/  IMAD R7, R7, 0x8, R6 ;  /* 0x0000000807077824 */ /* 0x000fc800078e0206 */
[----:B------:R-:W-:-:S05]  /*15a0*/  VIADD R4, R7, 0x36048 ;  /* 0x0003604807047836 */ /* 0x000fca0000000000 */
[----:B------:R-:W-:-:S04]  /*15b0*/  PRMT R4, R3, 0x654, R4 ;  /* 0x0000065403047816 */ /* 0x000fc80000000004 */
[----:B------:R0:W-:Y:S03]  /*15c0*/  SYNCS.ARRIVE.TRANS64.RED.A1T0 RZ, [R4+URZ], RZ ;  /* 0x000000ff04ff79a7 */ /* 0x0001e6000810043f */
.L_x_27:
[----:B------:R-:W-:Y:S05]  /*15d0*/  BSYNC B0 ;  /* 0x0000000000007941 */ /* 0x000fea0003800000 */
.L_x_26:
[----:B------:R-:W-:Y:S05]  /*15e0*/  @P1 BRA `(.L_x_24) ;  /* 0x0000000000041947 */ /* 0x000fea0003800000 */
[----:B------:R-:W-:Y:S01]  /*15f0*/  BPT.TRAP 0x1 ;  /* 0x000000040000795c */ /* 0x000fe20000300000 */
.L_x_24:
[----:B------:R-:W0:Y:S01]  /*1600*/  S2R R3, SR_TID.X ;  /* 0x0000000000037919 */ /* 0x000e220000002100 */
[----:B------:R-:W-:Y:S01]  /*1610*/  ULDC.64 UR4, c[0x0][0x280] ;  /* 0x0000a00000047ab9 */ /* 0x000fe20000000a00 */
[----:B------:R-:W1:Y:S01]  /*1620*/  S2R R5, SR_CTAID.Y ;  /* 0x0000000000057919 */ /* 0x000e620000002600 */
[----:B------:R-:W4:Y:S01]  /*1630*/  S2R R15, SR_CTAID.X ;  /* 0x00000000000f7919 */ /* 0x000f220000002500 */
[----:B0-----:R-:W-:-:S04]  /*1640*/  SHF.R.S32.HI R4, RZ, 0x1f, R3 ;  /* 0x0000001fff047819 */ /* 0x001fc80000011403 */
[----:B------:R-:W-:-:S04]  /*1650*/  LEA.HI R4, R4, R3, RZ, 0x7 ;  /* 0x0000000304047211 */ /* 0x000fc800078f38ff */
[----:B------:R-:W-:Y:S01]  /*1660*/  LOP3.LUT R4, R4, 0xffffff80, RZ, 0xc0, !PT ;  /* 0xffffff8004047812 */ /* 0x000fe200078ec0ff */
[----:B----4-:R-:W-:-:S04]  /*1670*/  IMAD.SHL.U32 R6, R15, 0x40, RZ ;  /* 0x000000400f067824 */ /* 0x010fc800078e00ff */
[----:B------:R-:W-:Y:S02]  /*1680*/  IMAD.IADD R8, R3, 0x1, -R4 ;  /* 0x0000000103087824 */ /* 0x000fe400078e0a04 */
[----:B-1----:R-:W-:-:S03]  /*1690*/  IMAD.SHL.U32 R4, R5, 0x80, RZ ;  /* 0x0000008005047824 */ /* 0x002fc600078e00ff */
[----:B------:R-:W-:Y:S02]  /*16a0*/  SHF.R.S32.HI R7, RZ, 0x1f, R8 ;  /* 0x0000001fff077819 */ /* 0x000fe40000011408 */
[----:B------:R-:W-:Y:S02]  /*16b0*/  ISETP.GE.AND P0, PT, R4, UR5, PT ;  /* 0x0000000504007c0c */ /* 0x000fe4000bf06270 */
[----:B------:R-:W-:Y:S02]  /*16c0*/  LEA.HI R3, R7, R8, RZ, 0x2 ;  /* 0x0000000807037211 */ /* 0x000fe400078f10ff */
[----:B------:R-:W-:Y:S02]  /*16d0*/  ISETP.GE.OR P0, PT, R6, UR4, P0 ;  /* 0x0000000406007c0c */ /* 0x000fe40008706670 */
[--C-:B------:R-:W-:Y:S02]  /*16e0*/  SHF.R.S32.HI R10, RZ, 0x2, R3.reuse ;  /* 0x00000002ff0a7819 */ /* 0x100fe40000011403 */
[----:B------:R-:W-:-:S04]  /*16f0*/  SHF.R.S32.HI R5, RZ, 0x1f, R3 ;  /* 0x0000001fff057819 */ /* 0x000fc80000011403 */
[----:B------:R-:W-:-:S04]  /*1700*/  LEA.HI R5, R5, R10, RZ, 0x3 ;  /* 0x0000000a05057211 */ /* 0x000fc800078f18ff */
[----:B------:R-:W-:Y:S01]  /*1710*/  LOP3.LUT R5, R5, 0xfffffff8, RZ, 0xc0, !PT ;  /* 0xfffffff805057812 */ /* 0x000fe200078ec0ff */
[----:B------:R-:W-:Y:S06]  /*1720*/  @P0 EXIT ;  /* 0x000000000000094d */ /* 0x000fec0003800000 */
[----:B------:R-:W0:Y:S01]  /*1730*/  LDC.64 R16, c[0x0][0x5d0] ;  /* 0x00017400ff107b82 */ /* 0x000e220000000a00 */
[----:B------:R-:W-:Y:S01]  /*1740*/  IMAD.IADD R10, R10, 0x1, -R5 ;  /* 0x000000010a0a7824 */ /* 0x000fe200078e0a05 */
[----:B------:R-:W-:Y:S02]  /*1750*/  LOP3.LUT R3, R3, 0x7ffffffc, RZ, 0xc0, !PT ;  /* 0x7ffffffc03037812 */ /* 0x000fe400078ec0ff */
[----:B------:R-:W-:Y:S02]  /*1760*/  LEA.HI R5, R7, R8, RZ, 0x5 ;  /* 0x0000000807057211 */ /* 0x000fe400078f28ff */
[----:B------:R-:W-:Y:S01]  /*1770*/  SHF.R.S32.HI R11, RZ, 0x1f, R10 ;  /* 0x0000001fff0b7819 */ /* 0x000fe2000001140a */
[----:B------:R-:W-:Y:S01]  /*1780*/  IMAD.IADD R3, R8, 0x1, -R3 ;  /* 0x0000000108037824 */ /* 0x000fe200078e0a03 */
[----:B------:R-:W-:Y:S02]  /*1790*/  SHF.R.S32.HI R5, RZ, 0x5, R5 ;  /* 0x00000005ff057819 */ /* 0x000fe40000011405 */
[----:B---3-5:R-:W-:Y:S01]  /*17a0*/  FSETP.NEU.AND P1, PT, R2, RZ, PT ;  /* 0x000000ff0200720b */ /* 0x028fe20003f2d000 */
[----:B------:R-:W-:-:S02]  /*17b0*/  IMAD.SHL.U32 R3, R3, 0x2, RZ ;  /* 0x0000000203037824 */ /* 0x000fc400078e00ff */
[----:B------:R-:W-:-:S03]  /*17c0*/  IMAD.WIDE R14, R15, 0x40, R10 ;  /* 0x000000400f0e7825 */ /* 0x000fc600078e020a */
[----:B------:R-:W-:Y:S01]  /*17d0*/  SHF.R.S32.HI R9, RZ, 0x1f, R3 ;  /* 0x0000001fff097819 */ /* 0x000fe20000011403 */
[C---:B------:R-:W-:Y:S01]  /*17e0*/  IMAD R7, R5.reuse, -0x10, -R6 ;  /* 0xfffffff005077824 */ /* 0x040fe200078e0a06 */
[C---:B------:R-:W-:Y:S01]  /*17f0*/  IADD3 R8, P0, R4.reuse, R3, RZ ;  /* 0x0000000304087210 */ /* 0x040fe20007f1e0ff */
[----:B------:R-:W-:Y:S01]  /*1800*/  IMAD.WIDE R14, R5, 0x10, R14 ;  /* 0x00000010050e7825 */ /* 0x000fe200078e020e */
[----:B------:R-:W-:Y:S02]  /*1810*/  IADD3 R3, -R3, UR5, -R4 ;  /* 0x0000000503037c10 */ /* 0x000fe4000fffe904 */
[----:B------:R-:W-:Y:S01]  /*1820*/  LEA.HI.X.SX32 R9, R4, R9, 0x1, P0 ;  /* 0x0000000904097211 */ /* 0x000fe200000f0eff */
[-C--:B0-----:R-:W-:Y:S01]  /*1830*/  IMAD R4, R15, R16.reuse, RZ ;  /* 0x000000100f047224 */ /* 0x081fe200078e02ff */
[----:B------:R-:W-:Y:S02]  /*1840*/  IADD3 R10, R7, UR4, -R10 ;  /* 0x00000004070a7c10 */ /* 0x000fe4000fffe80a */
[----:B------:R-:W-:Y:S01]  /*1850*/  ISETP.GT.AND P0, PT, R3, RZ, PT ;  /* 0x000000ff0300720c */ /* 0x000fe20003f04270 */
[----:B------:R-:W-:Y:S01]  /*1860*/  IMAD.WIDE.U32 R12, R14, R16, R8 ;  /* 0x000000100e0c7225 */ /* 0x000fe200078e0008 */
[----:B------:R-:W-:-:S02]  /*1870*/  SHF.L.U64.HI R11, R16, 0x3, R17 ;  /* 0x00000003100b7819 */ /* 0x000fc40000010211 */
[----:B------:R-:W-:Y:S01]  /*1880*/  ISETP.GT.AND P2, PT, R10, RZ, P0 ;  /* 0x000000ff0a00720c */ /* 0x000fe20000744270 */
[----:B------:R-:W-:Y:S02]  /*1890*/  IMAD R7, R14, R17, R4 ;  /* 0x000000110e077224 */ /* 0x000fe400078e0204 */
[----:B------:R-:W-:Y:S02]  /*18a0*/  IMAD.SHL.U32 R16, R16, 0x8, RZ ;  /* 0x0000000810107824 */ /* 0x000fe400078e00ff */
[----:B------:R-:W-:Y:S01]  /*18b0*/  IMAD.IADD R7, R13, 0x1, R7 ;  /* 0x000000010d077824 */ /* 0x000fe200078e0207 */
[----:B------:R-:W-:Y:S07]  /*18c0*/  @!P1 BRA `(.L_x_28) ;  /* 0x0000002c00f49947 */ /* 0x000fee0003800000 */
[----:B------:R-:W-:Y:S01]  /*18d0*/  ULDC.64 UR6, c[0x0][0x5b0] ;  /* 0x00016c0000067ab9 */ /* 0x000fe20000000a00 */
[----:B------:R-:W-:Y:S01]  /*18e0*/  ULDC.64 UR8, c[0x0][0x5a8] ;  /* 0x00016a0000087ab9 */ /* 0x000fe20000000a00 */
[----:B------:R-:W-:Y:S01]  /*18f0*/  IMAD R13, R15, UR6, RZ ;  /* 0x000000060f0d7c24 */ /* 0x000fe2000f8e02ff */
[----:B------:R-:W-:Y:S01]  /*1900*/  ULDC.64 UR4, c[0x0][0x5c8] ;  /* 0x0001720000047ab9 */ /* 0x000fe20000000a00 */
[----:B------:R-:W-:-:S04]  /*1910*/  IMAD.WIDE.U32 R18, R14, UR6, R8 ;  /* 0x000000060e127c25 */ /* 0x000fc8000f8e0008 */
[----:B------:R-:W-:Y:S01]  /*1920*/  IMAD R13, R14, UR7, R13 ;  /* 0x000000070e0d7c24 */ /* 0x000fe2000f8e020d */
[----:B------:R-:W-:-:S03]  /*1930*/  LEA R4, P1, R18, UR8, 0x1 ;  /* 0x0000000812047c11 */ /* 0x000fc6000f8208ff */
[----:B------:R-:W-:-:S05]  /*1940*/  IMAD.IADD R5, R19, 0x1, R13 ;  /* 0x0000000113057824 */ /* 0x000fca00078e020d */
[----:B------:R-:W-:-:S05]  /*1950*/  LEA.HI.X R5, R18, UR9, R5, 0x1, P1 ;  /* 0x0000000912057c11 */ /* 0x000fca00088f0c05 */
[----:B------:R-:W3:Y:S01]  /*1960*/  @P2 LDG.E.LTC128B.U16 R17, desc[UR12][R4.64] ;  /* 0x0000000c04112981 */ /* 0x000ee2000c1e1520 */
[C---:B------:R-:W-:Y:S01]  /*1970*/  LEA R6, P4, R12.reuse, UR4, 0x1 ;  /* 0x000000040c067c11 */ /* 0x040fe2000f8808ff */
[----:B------:R-:W-:Y:S01]  /*1980*/  BSSY B0, `(.L_x_29) ;  /* 0x000000b000007945 */ /* 0x000fe20003800000 */
[----:B------:R-:W-:Y:S02]  /*1990*/  ISETP.GT.AND P1, PT, R3, 0x1, PT ;  /* 0x000000010300780c */ /* 0x000fe40003f24270 */
[----:B------:R-:W-:Y:S02]  /*19a0*/  LEA.HI.X R7, R12, UR5, R7, 0x1, P4 ;  /* 0x000000050c077c11 */ /* 0x000fe4000a0f0c07 */
[----:B------:R-:W-:Y:S01]  /*19b0*/  ISETP.GT.AND P3, PT, R10, RZ, P1 ;  /* 0x000000ff0a00720c */ /* 0x000fe20000f64270 */
[----:B---3--:R-:W-:-:S05]  /*19c0*/  HADD2.F32 R19, -RZ, R17.H0_H0 ;  /* 0x20000011ff137230 */ /* 0x008fca0000004100 */
[----:B------:R-:W-:-:S04]  /*19d0*/  FMUL R19, R19, R2 ;  /* 0x0000000213137220 */ /* 0x000fc80000400000 */
[----:B--2---:R-:W-:-:S05]  /*19e0*/  FFMA R19, R24, R0, R19 ;  /* 0x0000000018137223 */ /* 0x004fca0000000013 */
[----:B------:R-:W-:-:S05]  /*19f0*/  F2FP.F16.F32.PACK_AB R19, RZ, R19 ;  /* 0x00000013ff13723e */ /* 0x000fca00000000ff */
[----:B------:R0:W-:Y:S01]  /*1a00*/  @P2 STG.E.U16 desc[UR12][R6.64], R19 ;  /* 0x0000001306002986 */ /* 0x0001e2000c10150c */
[----:B------:R-:W-:Y:S05]  /*1a10*/  @!P3 BRA `(.L_x_30) ;  /* 0x000000000004b947 */ /* 0x000fea0003800000 */
[----:B------:R1:W5:Y:S02]  /*1a20*/  LDG.E.LTC128B.U16 R17, desc[UR12][R4.64+0x2] ;  /* 0x0000020c04117981 */ /* 0x000364000c1e1520 */
.L_x_30:
[----:B------:R-:W-:Y:S05]  /*1a30*/  BSYNC B0 ;  /* 0x0000000000007941 */ /* 0x000fea0003800000 */
.L_x_29:
[----:B------:R-:W-:Y:S01]  /*1a40*/  USHF.L.U32 UR5, UR6, 0x3, URZ ;  /* 0x0000000306057899 */ /* 0x000fe2000800063f */
[----:B-----5:R-:W-:Y:S01]  /*1a50*/  HADD2.F32 R15, -RZ, R17.H0_H0 ;  /* 0x20000011ff0f7230 */ /* 0x020fe20000004100 */
[----:B------:R-:W-:Y:S01]  /*1a60*/  USHF.L.U64.HI UR4, UR6, 0x3, UR7 ;  /* 0x0000000306047899 */ /* 0x000fe20008010207 */
[----:B------:R-:W-:-:S03]  /*1a70*/  ISETP.GT.AND P0, PT, R10, 0x8, P0 ;  /* 0x000000080a00780c */ /* 0x000fc60000704270 */
[----:B------:R-:W-:Y:S02]  /*1a80*/  IMAD.U32 R18, RZ, RZ, UR5 ;  /* 0x00000005ff127e24 */ /* 0x000fe4000f8e00ff */
[----:B------:R-:W-:Y:S01]  /*1a90*/  FMUL R12, R15, R2 ;  /* 0x000000020f0c7220 */ /* 0x000fe20000400000 */
[----:B0-----:R-:W-:-:S03]  /*1aa0*/  IMAD.U32 R19, RZ, RZ, UR4 ;  /* 0x00000004ff137e24 */ /* 0x001fc6000f8e00ff */
[----:B------:R-:W-:Y:S01]  /*1ab0*/  FFMA R12, R25, R0, R12 ;  /* 0x00000000190c7223 */ /* 0x000fe2000000000c */
[----:B------:R-:W-:-:S04]  /*1ac0*/  IMAD.WIDE.U32 R18, R14, UR6, R18 ;  /* 0x000000060e127c25 */ /* 0x000fc8000f8e0012 */
[----:B------:R-:W-:Y:S02]  /*1ad0*/  F2FP.F16.F32.PACK_AB R12, RZ, R12 ;  /* 0x0000000cff0c723e */ /* 0x000fe400000000ff */
[----:B------:R-:W-:-:S03]  /*1ae0*/  IADD3 R14, P2, R8, R18, RZ ;  /* 0x00000012080e7210 */ /* 0x000fc60007f5e0ff */
[----:B------:R0:W-:Y:S01]  /*1af0*/  @P3 STG.E.U16 desc[UR12][R6.64+0x2], R12 ;  /* 0x0000020c06003986 */ /* 0x0001e2000c10150c */
[----:B------:R-:W-:Y:S02]  /*1b00*/  IADD3.X R9, R9, R13, R19, P2, !PT ;  /* 0x0000000d09097210 */ /* 0x000fe400017fe413 */
[----:B------:R-:W-:-:S04]  /*1b10*/  LEA R8, P2, R14, UR8, 0x1 ;  /* 0x000000080e087c11 */ /* 0x000fc8000f8408ff */
[----:B------:R-:W-:Y:S02]  /*1b20*/  LEA.HI.X R9, R14, UR9, R9, 0x1, P2 ;  /* 0x000000090e097c11 */ /* 0x000fe400090f0c09 */
[----:B------:R-:W-:-:S06]  /*1b30*/  PRMT R14, R17, 0x7610, R14 ;  /* 0x00007610110e7816 */ /* 0x000fcc000000000e */
[----:B------:R-:W2:Y:S01]  /*1b40*/  @P0 LDG.E.LTC128B.U16 R14, desc[UR12][R8.64] ;  /* 0x0000000c080e0981 */ /* 0x000ea2000c1e1520 */
[C---:B------:R-:W-:Y:S01]  /*1b50*/  SHF.L.U64.HI R11, R16.reuse, 0x1, R11 ;  /* 0x00000001100b7819 */ /* 0x040fe2000001020b */
[----:B------:R-:W-:Y:S01]  /*1b60*/  BSSY B0, `(.L_x_31) ;  /* 0x000000b000007945 */ /* 0x000fe20003800000 */
[----:B------:R-:W-:Y:S02]  /*1b70*/  LEA R16, P2, R16, R6, 0x1 ;  /* 0x0000000610107211 */ /* 0x000fe400078408ff */
[----:B------:R-:W-:-:S03]  /*1b80*/  ISETP.GT.AND P1, PT, R10, 0x8, P1 ;  /* 0x000000080a00780c */ /* 0x000fc60000f24270 */
[----:B------:R-:W-:Y:S02]  /*1b90*/  IMAD.X R17, R11, 0x1, R7, P2 ;  /* 0x000000010b117824 */ /* 0x000fe400010e0607 */
[----:B--2---:R-:W-:-:S05]  /*1ba0*/  HADD2.F32 R13, -RZ, R14.H0_H0 ;  /* 0x2000000eff0d7230 */ /* 0x004fca0000004100 */
[----:B------:R-:W-:-:S04]  /*1bb0*/  FMUL R13, R13, R2 ;  /* 0x000000020d0d7220 */ /* 0x000fc80000400000 */
[----:B------:R-:W-:-:S05]  /*1bc0*/  FFMA R13, R26, R0, R13 ;  /* 0x000000001a0d7223 */ /* 0x000fca000000000d */
[----:B------:R-:W-:-:S05]  /*1bd0*/  F2FP.F16.F32.PACK_AB R13, RZ, R13 ;  /* 0x0000000dff0d723e */ /* 0x000fca00000000ff */
[----:B------:R0:W-:Y:S01]  /*1be0*/  @P0 STG.E.U16 desc[UR12][R16.64], R13 ;  /* 0x0000000d10000986 */ /* 0x0001e2000c10150c */
[----:B------:R-:W-:Y:S05]  /*1bf0*/  @!P1 BRA `(.L_x_32) ;  /* 0x0000000000049947 */ /* 0x000fea0003800000 */
[----:B------:R2:W5:Y:S02]  /*1c00*/  LDG.E.LTC128B.U16 R14, desc[UR12][R8.64+0x2] ;  /* 0x0000020c080e7981 */ /* 0x000564000c1e1520 */
.L_x_32:
[----:B------:R-:W-:Y:S05]  /*1c10*/  BSYNC B0 ;  /* 0x0000000000007941 */ /* 0x000fea0003800000 */
.L_x_31:
[----:B-----5:R-:W-:Y:S01]  /*1c20*/  HADD2.F32 R11, -RZ, R14.H0_H0 ;  /* 0x2000000eff0b7230 */ /* 0x020fe20000004100 */
[----:B------:R-:W-:Y:S01]  /*1c30*/  ISETP.GT.AND P0, PT, R3, 0x8, PT ;  /* 0x000000080300780c */ /* 0x000fe20003f04270 */
[----:B0-----:R-:W-:Y:S01]  /*1c40*/  @P1 IMAD.MOV.U32 R13, RZ, RZ, R17 ;  /* 0x000000ffff0d1224 */ /* 0x001fe200078e0011 */
[----:B------:R-:W-:Y:S02]  /*1c50*/  BSSY B0, `(.L_x_33) ;  /* 0x000000a000007945 */ /* 0x000fe40003800000 */
[----:B------:R-:W-:Y:S01]  /*1c60*/  FMUL R12, R11, R2 ;  /* 0x000000020b0c7220 */ /* 0x000fe20000400000 */
[----:B------:R-:W-:-:S03]  /*1c70*/  ISETP.GT.AND P2, PT, R10, RZ, P0 ;  /* 0x000000ff0a00720c */ /* 0x000fc60000744270 */
[----:B------:R-:W-:-:S05]  /*1c80*/  FFMA R12, R27, R0, R12 ;  /* 0x000000001b0c7223 */ /* 0x000fca000000000c */
[----:B------:R-:W-:-:S04]  /*1c90*/  F2FP.F16.F32.PACK_AB R12, RZ, R12 ;  /* 0x0000000cff0c723e */ /* 0x000fc800000000ff */
[----:B------:R-:W-:Y:S01]  /*1ca0*/  PRMT R11, R12, 0x7610, R11 ;  /* 0x000076100c0b7816 */ /* 0x000fe2000000000b */
[----:B------:R-:W-:-:S05]  /*1cb0*/  @P1 IMAD.MOV.U32 R12, RZ, RZ, R16 ;  /* 0x000000ffff0c1224 */ /* 0x000fca00078e0010 */
[----:B------:R0:W-:Y:S01]  /*1cc0*/  @P1 STG.E.U16 desc[UR12][R12.64+0x2], R11 ;  /* 0x0000020b0c001986 */ /* 0x0001e2000c10150c */
[----:B------:R-:W-:Y:S05]  /*1cd0*/  @!P2 BRA `(.L_x_34) ;  /* 0x000000000004a947 */ /* 0x000fea0003800000 */
[----:B------:R3:W5:Y:S02]  /*1ce0*/  LDG.E.LTC128B.U16 R14, desc[UR12][R4.64+0x10] ;  /* 0x0000100c040e7981 */ /* 0x000764000c1e1520 */
.L_x_34:
[----:B------:R-:W-:Y:S05]  /*1cf0*/  BSYNC B0 ;  /* 0x0000000000007941 */ /* 0x000fea0003800000 */
.L_x_33:
[----:B0----5:R-:W-:Y:S01]  /*1d00*/  HADD2.F32 R11, -RZ, R14.H0_H0 ;  /* 0x2000000eff0b7230 */ /* 0x021fe20000004100 */
[----:B------:R-:W-:Y:S01]  /*1d10*/  ISETP.GT.AND P1, PT, R3, 0x9, PT ;  /* 0x000000090300780c */ /* 0x000fe20003f24270 */
[----:B------:R-:W-:Y:S03]  /*1d20*/  BSSY B0, `(.L_x_35) ;  /* 0x0000008000007945 */ /* 0x000fe60003800000 */
[----:B------:R-:W-:Y:S01]  /*1d30*/  FMUL R11, R11, R2 ;  /* 0x000000020b0b7220 */ /* 0x000fe20000400000 */
[----:B------:R-:W-:-:S03]  /*1d40*/  ISETP.GT.AND P3, PT, R10, RZ, P1 ;  /* 0x000000ff0a00720c */ /* 0x000fc60000f64270 */
[----:B------:R-:W-:-:S05]  /*1d50*/  FFMA R11, R28, R0, R11 ;  /* 0x000000001c0b7223 */ /* 0x000fca000000000b */
[----:B------:R-:W-:-:S05]  /*1d60*/  F2FP.F16.F32.PACK_AB R11, RZ, R11 ;  /* 0x0000000bff0b723e */ /* 0x000fca00000000ff */
[----:B------:R0:W-:Y:S01]  /*1d70*/  @P2 STG.E.U16 desc[UR12][R6.64+0x10], R11 ;  /* 0x0000100b06002986 */ /* 0x0001e2000c10150c */
[----:B------:R-:W-:Y:S05]  /*1d80*/  @!P3 BRA `(.L_x_36) ;  /* 0x000000000004b947 */ /* 0x000fea0003800000 */
[----:B------:R4:W5:Y:S02]  /*1d90*/  LDG.E.LTC128B.U16 R14, desc[UR12][R4.64+0x12] ;  /* 0x0000120c040e7981 */ /* 0x000964000c1e1520 */
.L_x_36:
[----:B------:R-:W-:Y:S05]  /*1da0*/  BSYNC B0 ;  /* 0x0000000000007941 */ /* 0x000fea0003800000 */
.L_x_35:
[----:B0----5:R-:W-:Y:S01]  /*1db0*/  HADD2.F32 R11, -RZ, R14.H0_H0 ;  /* 0x2000000eff0b7230 */ /* 0x021fe20000004100 */
[----:B------:R-:W-:Y:S01]  /*1dc0*/  ISETP.GT.AND P0, PT, R10, 0x8, P0 ;  /* 0x000000080a00780c */ /* 0x000fe20000704270 */
[----:B------:R-:W-:Y:S03]  /*1dd0*/  BSSY B0, `(.L_x_37) ;  /* 0x0000007000007945 */ /* 0x000fe60003800000 */
[----:B------:R-:W-:-:S04]  /*1de0*/  FMUL R12, R11, R2 ;  /* 0x000000020b0c7220 */ /* 0x000fc80000400000 */
[----:B------:R-:W-:-:S05]  /*1df0*/  FFMA R12, R29, R0, R12 ;  /* 0x000000001d0c7223 */ /* 0x000fca000000000c */
[----:B------:R-:W-:-:S05]  /*1e00*/  F2FP.F16.F32.PACK_AB R12, RZ, R12 ;  /* 0x0000000cff0c723e */ /* 0x000fca00000000ff */
[----:B------:R0:W-:Y:S01]  /*1e10*/  @P3 STG.E.U16 desc[UR12][R6.64+0x12], R12 ;  /* 0x0000120c06003986 */ /* 0x0001e2000c10150c */
[----:B------:R-:W-:Y:S05]  /*1e20*/  @!P0 BRA `(.L_x_38) ;  /* 0x0000000000048947 */ /* 0x000fea0003800000 */
[----:B------:R0:W5:Y:S02]  /*1e30*/  LDG.E.LTC128B.U16 R14, desc[UR12][R8.64+0x10] ;  /* 0x0000100c080e7981 */ /* 0x000164000c1e1520 */
.L_x_38:
[----:B------:R-:W-:Y:S05]  /*1e40*/  BSYNC B0 ;  /* 0x0000000000007941 */ /* 0x000fea0003800000 */
.L_x_37:
[----:B-----5:R-:W-:Y:S01]  /*1e50*/  HADD2.F32 R11, -RZ, R14.H0_H0 ;  /* 0x2000000eff0b7230 */ /* 0x020fe20000004100 */
[----:B------:R-:W-:Y:S01]  /*1e60*/  ISETP.GT.AND P1, PT, R10, 0x8, P1 ;  /* 0x000000080a00780c */ /* 0x000fe20000f24270 */
[----:B0-----:R-:W-:Y:S01]  /*1e70*/  @P0 IMAD.MOV.U32 R12, RZ, RZ, R16 ;  /* 0x000000ffff0c0224 */ /* 0x001fe200078e0010 */
[----:B------:R-:W-:Y:S01]  /*1e80*/  BSSY B0, `(.L_x_39) ;  /* 0x0000008000007945 */ /* 0x000fe20003800000 */
[----:B------:R-:W-:Y:S02]  /*1e90*/  @P0 IMAD.MOV.U32 R13, RZ, RZ, R17 ;  /* 0x000000ffff0d0224 */ /* 0x000fe400078e0011 */
[----:B------:R-:W-:-:S04]  /*1ea0*/  FMUL R11, R11, R2 ;  /* 0x000000020b0b7220 */ /* 0x000fc80000400000 */
[----:B------:R-:W-:-:S05]  /*1eb0*/  FFMA R11, R30, R0, R11 ;  /* 0x000000001e0b7223 */ /* 0x000fca000000000b */
[----:B------:R-:W-:-:S05]  /*1ec0*/  F2FP.F16.F32.PACK_AB R11, RZ, R11 ;  /* 0x0000000bff0b723e */ /* 0x000fca00000000ff */
[----:B------:R0:W-:Y:S01]  /*1ed0*/  @P0 STG.E.U16 desc[UR12][R12.64+0x10], R11 ;  /* 0x0000100b0c000986 */ /* 0x0001e2000c10150c */
[----:B------:R-:W-:Y:S05]  /*1ee0*/  @!P1 BRA `(.L_x_40) ;  /* 0x0000000000049947 */ /* 0x000fea0003800000 */
[----:B------:R0:W5:Y:S02]  /*1ef0*/  LDG.E.LTC128B.U16 R14, desc[UR12][R8.64+0x12] ;  /* 0x0000120c080e7981 */ /* 0x000164000c1e1520 */
.L_x_40:
[----:B------:R-:W-:Y:S05]  /*1f00*/  BSYNC B0 ;  /* 0x0000000000007941 */ /* 0x000fea0003800000 */
.L_x_39:
[----:B0----5:R-:W-:Y:S01]  /*1f10*/  HADD2.F32 R11, -RZ, R14.H0_H0 ;  /* 0x2000000eff0b7230 */ /* 0x021fe20000004100 */
[----:B------:R-:W-:Y:S01]  /*1f20*/  ISETP.GT.AND P0, PT, R3, 0x10, PT ;  /* 0x000000100300780c */ /* 0x000fe20003f04270 */
[----:B------:R-:W-:Y:S01]  /*1f30*/  @P1 IMAD.MOV.U32 R13, RZ, RZ, R17 ;  /* 0x000000ffff0d1224 */ /* 0x000fe200078e0011 */
        /* <DEDUP_REMOVED lines=10> */
.L_x_42:
[----:B------:R-:W-:Y:S05]  /*1fe0*/  BSYNC B0 ;  /* 0x0000000000007941 */ /* 0x000fea0003800000 */
.L_x_41:
        /* <DEDUP_REMOVED lines=10> */
.L_x_44:
[----:B------:R-:W-:Y:S05]  /*2090*/  BSYNC B0 ;  /* 0x0000000000007941 */ /* 0x000fea0003800000 */
.L_x_43:
        /* <DEDUP_REMOVED lines=9> */
.L_x_46:
[----:B------:R-:W-:Y:S05]  /*2130*/  BSYNC B0 ;  /* 0x0000000000007941 */ /* 0x000fea0003800000 */
.L_x_45:
        /* <DEDUP_REMOVED lines=11> */
.L_x_48:
[----:B------:R-:W-:Y:S05]  /*21f0*/  BSYNC B0 ;  /* 0x0000000000007941 */ /* 0x000fea0003800000 */
.L_x_47:
        /* <DEDUP_REMOVED lines=13> */
.L_x_50:
[----:B------:R-:W-:Y:S05]  /*22d0*/  BSYNC B0 ;  /* 0x0000000000007941 */ /* 0x000fea0003800000 */
.L_x_49:
        /* <DEDUP_REMOVED lines=10> */
.L_x_52:
[----:B------:R-:W-:Y:S05]  /*2380*/  BSYNC B0 ;  /* 0x0000000000007941 */ /* 0x000fea0003800000 */
.L_x_51:
        /* <DEDUP_REMOVED lines=9> */
.L_x_54:
[----:B------:R-:W-:Y:S05]  /*2420*/  BSYNC B0 ;  /* 0x0000000000007941 */ /* 0x000fea0003800000 */
.L_x_53:
        /* <DEDUP_REMOVED lines=11> */
.L_x_56:
[----:B------:R-:W-:Y:S05]  /*24e0*/  BSYNC B0 ;  /* 0x0000000000007941 */ /* 0x000fea0003800000 */
.L_x_55:
        /* <DEDUP_REMOVED lines=13> */
.L_x_58:
[----:B------:R-:W-:Y:S05]  /*25c0*/  BSYNC B0 ;  /* 0x0000000000007941 */ /* 0x000fea0003800000 */
.L_x_57:
        /* <DEDUP_REMOVED lines=10> */
.L_x_60:
[----:B------:R-:W-:Y:S05]  /*2670*/  BSYNC B0 ;  /* 0x0000000000007941 */ /* 0x000fea0003800000 */
.L_x_59:
        /* <DEDUP_REMOVED lines=9> */
.L_x_62:
[----:B------:R-:W-:Y:S05]  /*2710*/  BSYNC B0 ;  /* 0x0000000000007941 */ /* 0x000fea0003800000 */
.L_x_61:
        /* <DEDUP_REMOVED lines=11> */
.L_x_64:
[----:B------:R-:W-:Y:S05]  /*27d0*/  BSYNC B0 ;  /* 0x0000000000007941 */ /* 0x000fea0003800000 */
.L_x_63:
        /* <DEDUP_REMOVED lines=13> */
.L_x_66:
[----:B------:R-:W-:Y:S05]  /*28b0*/  BSYNC B0 ;  /* 0x0000000000007941 */ /* 0x000fea0003800000 */
.L_x_65:
        /* <DEDUP_REMOVED lines=10> */
.L_x_68:
[----:B------:R-:W-:Y:S05]  /*2960*/  BSYNC B0 ;  /* 0x0000000000007941 */ /* 0x000fea0003800000 */
.L_x_67:
        /* <DEDUP_REMOVED lines=9> */
.L_x_70:
[----:B------:R-:W-:Y:S05]  /*2a00*/  BSYNC B0 ;  /* 0x0000000000007941 */ /* 0x000fea0003800000 */
.L_x_69:
        /* <DEDUP_REMOVED lines=11> */
.L_x_72:
[----:B------:R-:W-:Y:S05]  /*2ac0*/  BSYNC B0 ;  /* 0x0000000000007941 */ /* 0x000fea0003800000 */
.L_x_71:
        /* <DEDUP_REMOVED lines=13> */
.L_x_74:
[----:B------:R-:W-:Y:S05]  /*2ba0*/  BSYNC B0 ;  /* 0x0000000000007941 */ /* 0x000fea0003800000 */
.L_x_73:
        /* <DEDUP_REMOVED lines=10> */
.L_x_76:
[----:B------:R-:W-:Y:S05]  /*2c50*/  BSYNC B0 ;  /* 0x0000000000007941 */ /* 0x000fea0003800000 */
.L_x_75:
        /* <DEDUP_REMOVED lines=9> */
.L_x_78:
[----:B------:R-:W-:Y:S05]  /*2cf0*/  BSYNC B0 ;  /* 0x0000000000007941 */ /* 0x000fea0003800000 */
.L_x_77:
        /* <DEDUP_REMOVED lines=11> */
.L_x_80:
[----:B------:R-:W-:Y:S05]  /*2db0*/  BSYNC B0 ;  /* 0x0000000000007941 */ /* 0x000fea0003800000 */
.L_x_79:
        /* <DEDUP_REMOVED lines=13> */
.L_x_82:
[----:B------:R-:W-:Y:S05]  /*2e90*/  BSYNC B0 ;  /* 0x0000000000007941 */ /* 0x000fea0003800000 */
.L_x_81:
        /* <DEDUP_REMOVED lines=10> */
.L_x_84:
[----:B------:R-:W-:Y:S05]  /*2f40*/  BSYNC B0 ;  /* 0x0000000000007941 */ /* 0x000fea0003800000 */
.L_x_83:
        /* <DEDUP_REMOVED lines=9> */
.L_x_86:
[----:B------:R-:W-:Y:S05]  /*2fe0*/  BSYNC B0 ;  /* 0x0000000000007941 */ /* 0x000fea0003800000 */
.L_x_85:
        /* <DEDUP_REMOVED lines=11> */
.L_x_88:
[----:B------:R-:W-:Y:S05]  /*30a0*/  BSYNC B0 ;  /* 0x0000000000007941 */ /* 0x000fea0003800000 */
.L_x_87:
        /* <DEDUP_REMOVED lines=13> */
.L_x_90:
[----:B------:R-:W-:Y:S05]  /*3180*/  BSYNC B0 ;  /* 0x0000000000007941 */ /* 0x000fea0003800000 */
.L_x_89:
        /* <DEDUP_REMOVED lines=10> */
.L_x_92:
[----:B------:R-:W-:Y:S05]  /*3230*/  BSYNC B0 ;  /* 0x0000000000007941 */ /* 0x000fea0003800000 */
.L_x_91:
        /* <DEDUP_REMOVED lines=9> */
.L_x_94:
[----:B------:R-:W-:Y:S05]  /*32d0*/  BSYNC B0 ;  /* 0x0000000000007941 */ /* 0x000fea0003800000 */
.L_x_93:
        /* <DEDUP_REMOVED lines=11> */
.L_x_96:
[----:B------:R-:W-:Y:S05]  /*3390*/  BSYNC B0 ;  /* 0x0000000000007941 */ /* 0x000fea0003800000 */
.L_x_95:
        /* <DEDUP_REMOVED lines=13> */
.L_x_98:
[----:B------:R-:W-:Y:S05]  /*3470*/  BSYNC B0 ;  /* 0x0000000000007941 */ /* 0x000fea0003800000 */
.L_x_97:
        /* <DEDUP_REMOVED lines=10> */
.L_x_100:
[----:B------:R-:W-:Y:S05]  /*3520*/  BSYNC B0 ;  /* 0x0000000000007941 */ /* 0x000fea0003800000 */
.L_x_99:
        /* <DEDUP_REMOVED lines=9> */
.L_x_102:
[----:B------:R-:W-:Y:S05]  /*35c0*/  BSYNC B0 ;  /* 0x0000000000007941 */ /* 0x000fea0003800000 */
.L_x_101:
        /* <DEDUP_REMOVED lines=11> */
.L_x_104:
[----:B------:R-:W-:Y:S05]  /*3680*/  BSYNC B0 ;  /* 0x0000000000007941 */ /* 0x000fea0003800000 */
.L_x_103:
        /* <DEDUP_REMOVED lines=13> */
.L_x_106:
[----:B------:R-:W-:Y:S05]  /*3760*/  BSYNC B0 ;  /* 0x0000000000007941 */ /* 0x000fea0003800000 */
.L_x_105:
        /* <DEDUP_REMOVED lines=10> */
.L_x_108:
[----:B------:R-:W-:Y:S05]  /*3810*/  BSYNC B0 ;  /* 0x0000000000007941 */ /* 0x000fea0003800000 */
.L_x_107:
        /* <DEDUP_REMOVED lines=9> */
.L_x_110:
[----:B------:R-:W-:Y:S05]  /*38b0*/  BSYNC B0 ;  /* 0x0000000000007941 */ /* 0x000fea0003800000 */
.L_x_109:
        /* <DEDUP_REMOVED lines=11> */
.L_x_112:
[----:B------:R-:W-:Y:S05]  /*3970*/  BSYNC B0 ;  /* 0x0000000000007941 */ /* 0x000fea0003800000 */
.L_x_111:
        /* <DEDUP_REMOVED lines=13> */
.L_x_114:
[----:B------:R-:W-:Y:S05]  /*3a50*/  BSYNC B0 ;  /* 0x0000000000007941 */ /* 0x000fea0003800000 */
.L_x_113:
        /* <DEDUP_REMOVED lines=10> */
.L_x_116:
[----:B------:R-:W-:Y:S05]  /*3b00*/  BSYNC B0 ;  /* 0x0000000000007941 */ /* 0x000fea0003800000 */
.L_x_115:
        /* <DEDUP_REMOVED lines=9> */
.L_x_118:
[----:B------:R-:W-:Y:S05]  /*3ba0*/  BSYNC B0 ;  /* 0x0000000000007941 */ /* 0x000fea0003800000 */
.L_x_117:
        /* <DEDUP_REMOVED lines=11> */
.L_x_120:
[----:B------:R-:W-:Y:S05]  /*3c60*/  BSYNC B0 ;  /* 0x0000000000007941 */ /* 0x000fea0003800000 */
.L_x_119:
        /* <DEDUP_REMOVED lines=13> */
.L_x_122:
[----:B------:R-:W-:Y:S05]  /*3d40*/  BSYNC B0 ;  /* 0x0000000000007941 */ /* 0x000fea0003800000 */
.L_x_121:
        /* <DEDUP_REMOVED lines=10> */
.L_x_124:
[----:B------:R-:W-:Y:S05]  /*3df0*/  BSYNC B0 ;  /* 0x0000000000007941 */ /* 0x000fea0003800000 */
.L_x_123:
        /* <DEDUP_REMOVED lines=9> */
.L_x_126:
[----:B------:R-:W-:Y:S05]  /*3e90*/  BSYNC B0 ;  /* 0x0000000000007941 */ /* 0x000fea0003800000 */
.L_x_125:
        /* <DEDUP_REMOVED lines=11> */
.L_x_128:
[----:B------:R-:W-:Y:S05]  /*3f50*/  BSYNC B0 ;  /* 0x0000000000007941 */ /* 0x000fea0003800000 */
.L_x_127:
        /* <DEDUP_REMOVED lines=13> */
.L_x_130:
[----:B------:R-:W-:Y:S05]  /*4030*/  BSYNC B0 ;  /* 0x0000000000007941 */ /* 0x000fea0003800000 */
.L_x_129:
        /* <DEDUP_REMOVED lines=10> */
.L_x_132:
[----:B------:R-:W-:Y:S05]  /*40e0*/  BSYNC B0 ;  /* 0x0000000000007941 */ /* 0x000fea0003800000 */
.L_x_131:
        /* <DEDUP_REMOVED lines=9> */
.L_x_134:
[----:B------:R-:W-:Y:S05]  /*4180*/  BSYNC B0 ;  /* 0x0000000000007941 */ /* 0x000fea0003800000 */
.L_x_133:
        /* <DEDUP_REMOVED lines=11> */
.L_x_136:
[----:B------:R-:W-:Y:S05]  /*4240*/  BSYNC B0 ;  /* 0x0000000000007941 */ /* 0x000fea0003800000 */
.L_x_135:
        /* <DEDUP_REMOVED lines=13> */
.L_x_138:
[----:B------:R-:W-:Y:S05]  /*4320*/  BSYNC B0 ;  /* 0x0000000000007941 */ /* 0x000fea0003800000 */
.L_x_137:
        /* <DEDUP_REMOVED lines=10> */
.L_x_140:
[----:B------:R-:W-:Y:S05]  /*43d0*/  BSYNC B0 ;  /* 0x0000000000007941 */ /* 0x000fea0003800000 */
.L_x_139:
        /* <DEDUP_REMOVED lines=9> */
.L_x_142:
[----:B------:R-:W-:Y:S05]  /*4470*/  BSYNC B0 ;  /* 0x0000000000007941 */ /* 0x000fea0003800000 */
.L_x_141:
        /* <DEDUP_REMOVED lines=11> */
.L_x_144:
[----:B------:R-:W-:Y:S05]  /*4530*/  BSYNC B0 ;  /* 0x0000000000007941 */ /* 0x000fea0003800000 */
.L_x_143:
        /* <DEDUP_REMOVED lines=13> */
.L_x_146:
[----:B------:R-:W-:Y:S05]  /*4610*/  BSYNC B0 ;  /* 0x0000000000007941 */ /* 0x000fea0003800000 */
.L_x_145:
        /* <DEDUP_REMOVED lines=10> */
.L_x_148:
[----:B------:R-:W-:Y:S05]  /*46c0*/  BSYNC B0 ;  /* 0x0000000000007941 */ /* 0x000fea0003800000 */
.L_x_147:
[----:B-----5:R-:W-:Y:S01]  /*46d0*/  HADD2.F32 R3, -RZ, R14.H0_H0 ;  /* 0x2000000eff037230 */ /* 0x020fe20000004100 */
[----:B------:R-:W-:Y:S01]  /*46e0*/  ISETP.GT.AND P0, PT, R10, 0x8, P0 ;  /* 0x000000080a00780c */ /* 0x000fe20000704270 */
[----:B------:R-:W-:Y:S03]  /*46f0*/  BSSY B0, `(.L_x_149) ;  /* 0x0000007000007945 */ /* 0x000fe60003800000 */
[----:B01-34-:R-:W-:-:S04]  /*4700*/  FMUL R4, R3, R2 ;  /* 0x0000000203047220 */ /* 0x01bfc80000400000 */
[----:B------:R-:W-:-:S05]  /*4710*/  FFMA R4, R85, R0, R4 ;  /* 0x0000000055047223 */ /* 0x000fca0000000004 */
[----:B------:R-:W-:-:S05]  /*4720*/  F2FP.F16.F32.PACK_AB R4, RZ, R4 ;  /* 0x00000004ff04723e */ /* 0x000fca00000000ff */
[----:B------:R0:W-:Y:S01]  /*4730*/  @P3 STG.E.U16 desc[UR12][R6.64+0xf2], R4 ;  /* 0x0000f20406003986 */ /* 0x0001e2000c10150c */
[----:B------:R-:W-:Y:S05]  /*4740*/  @!P0 BRA `(.L_x_150) ;  /* 0x0000000000048947 */ /* 0x000fea0003800000 */
[----:B------:R1:W5:Y:S02]  /*4750*/  LDG.E.LTC128B.U16 R14, desc[UR12][R8.64+0xf0] ;  /* 0x0000f00c080e7981 */ /* 0x000364000c1e1520 */
.L_x_150:
[----:B------:R-:W-:Y:S05]  /*4760*/  BSYNC B0 ;  /* 0x0000000000007941 */ /* 0x000fea0003800000 */
.L_x_149:
        /* <DEDUP_REMOVED lines=11> */
.L_x_152:
[----:B------:R-:W-:Y:S05]  /*4820*/  BSYNC B0 ;  /* 0x0000000000007941 */ /* 0x000fea0003800000 */
.L_x_151:
[----:B0----5:R-:W-:-:S05]  /*4830*/  HADD2.F32 R3, -RZ, R14.H0_H0 ;  /* 0x2000000eff037230 */ /* 0x021fca0000004100 */
[----:B------:R-:W-:-:S04]  /*4840*/  FMUL R2, R3, R2 ;  /* 0x0000000203027220 */ /* 0x000fc80000400000 */
[----:B------:R-:W-:Y:S01]  /*4850*/  FFMA R2, R87, R0, R2 ;  /* 0x0000000057027223 */ /* 0x000fe20000000002 */
[----:B------:R-:W-:Y:S06]  /*4860*/  @!P1 EXIT ;  /* 0x000000000000994d */ /* 0x000fec0003800000 */
[----:B------:R-:W-:-:S05]  /*4870*/  F2FP.F16.F32.PACK_AB R2, RZ, R2 ;  /* 0x00000002ff02723e */ /* 0x000fca00000000ff */
[----:B------:R-:W-:Y:S01]  /*4880*/  STG.E.U16 desc[UR12][R16.64+0xf2], R2 ;  /* 0x0000f20210007986 */ /* 0x000fe2000c10150c */
[----:B------:R-:W-:Y:S05]  /*4890*/  EXIT ;  /* 0x000000000000794d */ /* 0x000fea0003800000 */
.L_x_28:
[----:B------:R-:W-:Y:S01]  /*48a0*/  ISETP.GT.AND P3, PT, R3, 0x1, PT ;  /* 0x000000010300780c */ /* 0x000fe20003f64270 */
[----:B------:R-:W-:Y:S01]  /*48b0*/  ULDC.64 UR4, c[0x0][0x5c8] ;  /* 0x0001720000047ab9 */ /* 0x000fe20000000a00 */
[-C--:B--2---:R-:W-:Y:S01]  /*48c0*/  FMUL R24, R24, R0.reuse ;  /* 0x0000000018187220 */ /* 0x084fe20000400000 */
[-C--:B------:R-:W-:Y:S01]  /*48d0*/  FMUL R25, R25, R0.reuse ;  /* 0x0000000019197220 */ /* 0x080fe20000400000 */
[----:B------:R-:W-:Y:S01]  /*48e0*/  ISETP.GT.AND P4, PT, R10, RZ, P3 ;  /* 0x000000ff0a00720c */ /* 0x000fe20001f84270 */
[-C--:B------:R-:W-:Y:S01]  /*48f0*/  FMUL R26, R26, R0.reuse ;  /* 0x000000001a1a7220 */ /* 0x080fe20000400000 */
[----:B------:R-:W-:Y:S01]  /*4900*/  LEA R4, P1, R12, UR4, 0x1 ;  /* 0x000000040c047c11 */ /* 0x000fe2000f8208ff */
[----:B------:R-:W-:Y:S01]  /*4910*/  FMUL R27, R27, R0 ;  /* 0x000000001b1b7220 */ /* 0x000fe20000400000 */
[----:B------:R-:W-:Y:S01]  /*4920*/  F2FP.F16.F32.PACK_AB R24, RZ, R24 ;  /* 0x00000018ff18723e */ /* 0x000fe200000000ff */
[-C--:B------:R-:W-:Y:S01]  /*4930*/  FMUL R28, R28, R0.reuse ;  /* 0x000000001c1c7220 */ /* 0x080fe20000400000 */
[----:B------:R-:W-:Y:S01]  /*4940*/  LEA.HI.X R5, R12, UR5, R7, 0x1, P1 ;  /* 0x000000050c057c11 */ /* 0x000fe200088f0c07 */
[-C--:B------:R-:W-:Y:S01]  /*4950*/  FMUL R29, R29, R0.reuse ;  /* 0x000000001d1d7220 */ /* 0x080fe20000400000 */
[----:B------:R-:W-:Y:S01]  /*4960*/  F2FP.F16.F32.PACK_AB R25, RZ, R25 ;  /* 0x00000019ff19723e */ /* 0x000fe200000000ff */
[-C--:B------:R-:W-:Y:S01]  /*4970*/  FMUL R30, R30, R0.reuse ;  /* 0x000000001e1e7220 */ /* 0x080fe20000400000 */
[----:B------:R-:W-:Y:S01]  /*4980*/  ISETP.GT.AND P3, PT, R10, 0x8, P3 ;  /* 0x000000080a00780c */ /* 0x000fe20001f64270 */
[----:B------:R-:W-:Y:S01]  /*4990*/  @P2 STG.E.U16 desc[UR12][R4.64], R24 ;  /* 0x0000001804002986 */ /* 0x000fe2000c10150c */
[----:B------:R-:W-:Y:S01]  /*49a0*/  SHF.L.U64.HI R11, R16, 0x1, R11 ;  /* 0x00000001100b7819 */ /* 0x000fe2000001020b */
[----:B------:R-:W-:Y:S01]  /*49b0*/  FMUL R31, R31, R0 ;  /* 0x000000001f1f7220 */ /* 0x000fe20000400000 */
[----:B------:R-:W-:Y:S01]  /*49c0*/  ISETP.GT.AND P2, PT, R10, 0x8, P0 ;  /* 0x000000080a00780c */ /* 0x000fe20000744270 */
[----:B------:R-:W-:Y:S01]  /*49d0*/  @P4 STG.E.U16 desc[UR12][R4.64+0x2], R25 ;  /* 0x0000021904004986 */ /* 0x000fe2000c10150c */
[----:B------:R-:W-:Y:S01]  /*49e0*/  LEA R16, P4, R16, R4, 0x1 ;  /* 0x0000000410107211 */ /* 0x000fe200078808ff */
[-C--:B------:R-:W-:Y:S01]  /*49f0*/  FMUL R32, R32, R0.reuse ;  /* 0x0000000020207220 */ /* 0x080fe20000400000 */
[----:B------:R-:W-:Y:S01]  /*4a00*/  ISETP.GT.AND P1, PT, R3, 0x8, PT ;  /* 0x000000080300780c */ /* 0x000fe20003f24270 */
[-C--:B------:R-:W-:Y:S01]  /*4a10*/  FMUL R33, R33, R0.reuse ;  /* 0x0000000021217220 */ /* 0x080fe20000400000 */
[----:B------:R-:W-:Y:S01]  /*4a20*/  ISETP.GT.AND P0, PT, R3, 0x9, PT ;  /* 0x000000090300780c */ /* 0x000fe20003f04270 */
[----:B------:R-:W-:Y:S01]  /*4a30*/  IMAD.X R17, R11, 0x1, R5, P4 ;  /* 0x000000010b117824 */ /* 0x000fe200020e0605 */
[C---:B------:R-:W-:Y:S01]  /*4a40*/  ISETP.GT.AND P5, PT, R10.reuse, RZ, P1 ;  /* 0x000000ff0a00720c */ /* 0x040fe20000fa4270 */
[--C-:B------:R-:W-:Y:S01]  /*4a50*/  @P3 IMAD.MOV.U32 R6, RZ, RZ, R16.reuse ;  /* 0x000000ffff063224 */ /* 0x100fe200078e0010 */
[C---:B------:R-:W-:Y:S01]  /*4a60*/  ISETP.GT.AND P4, PT, R10.reuse, RZ, P0 ;  /* 0x000000ff0a00720c */ /* 0x040fe20000784270 */
[--C-:B------:R-:W-:Y:S01]  /*4a70*/  @P3 IMAD.MOV.U32 R7, RZ, RZ, R17.reuse ;  /* 0x000000ffff073224 */ /* 0x100fe200078e0011 */
[----:B------:R-:W-:Y:S01]  /*4a80*/  ISETP.GT.AND P1, PT, R10, 0x8, P1 ;  /* 0x000000080a00780c */ /* 0x000fe20000f24270 */
[----:B------:R-:W-:Y:S01]  /*4a90*/  FMUL R34, R34, R0 ;  /* 0x0000000022227220 */ /* 0x000fe20000400000 */
[----:B------:R-:W-:Y:S01]  /*4aa0*/  F2FP.F16.F32.PACK_AB R26, RZ, R26 ;  /* 0x0000001aff1a723e */ /* 0x000fe200000000ff */
[-C--:B------:R-:W-:Y:S01]  /*4ab0*/  FMUL R35, R35, R0.reuse ;  /* 0x0000000023237220 */ /* 0x080fe20000400000 */
[----:B------:R-:W-:Y:S01]  /*4ac0*/  F2FP.F16.F32.PACK_AB R27, RZ, R27 ;  /* 0x0000001bff1b723e */ /* 0x000fe200000000ff */
[----:B------:R-:W-:Y:S01]  /*4ad0*/  FMUL R36, R36, R0 ;  /* 0x0000000024247220 */ /* 0x000fe20000400000 */
[----:B------:R-:W-:Y:S01]  /*4ae0*/  F2FP.F16.F32.PACK_AB R28, RZ, R28 ;  /* 0x0000001cff1c723e */ /* 0x000fe200000000ff */
[----:B------:R-:W-:Y:S01]  /*4af0*/  @P2 STG.E.U16 desc[UR12][R16.64], R26 ;  /* 0x0000001a10002986 */ /* 0x000fe2000c10150c */
[----:B------:R-:W-:Y:S01]  /*4b00*/  F2FP.F16.F32.PACK_AB R29, RZ, R29 ;  /* 0x0000001dff1d723e */ /* 0x000fe200000000ff */
[-C--:B------:R-:W-:Y:S01]  /*4b10*/  FMUL R37, R37, R0.reuse ;  /* 0x0000000025257220 */ /* 0x080fe20000400000 */
[----:B------:R-:W-:Y:S01]  /*4b20*/  ISETP.GT.AND P2, PT, R10, 0x8, P0 ;  /* 0x000000080a00780c */ /* 0x000fe20000744270 */
[----:B------:R0:W-:Y:S01]  /*4b30*/  @P3 STG.E.U16 desc[UR12][R6.64+0x2], R27 ;  /* 0x0000021b06003986 */ /* 0x0001e2000c10150c */
[C---:B------:R-:W-:Y:S01]  /*4b40*/  ISETP.GT.AND P3, PT, R3.reuse, 0x10, PT ;  /* 0x000000100300780c */ /* 0x040fe20003f64270 */
[----:B------:R-:W-:Y:S01]  /*4b50*/  FMUL R38, R38, R0 ;  /* 0x0000000026267220 */ /* 0x000fe20000400000 */
[----:B------:R-:W-:Y:S01]  /*4b60*/  F2FP.F16.F32.PACK_AB R30, RZ, R30 ;  /* 0x0000001eff1e723e */ /* 0x000fe200000000ff */
[----:B------:R-:W-:Y:S01]  /*4b70*/  @P5 STG.E.U16 desc[UR12][R4.64+0x10], R28 ;  /* 0x0000101c04005986 */ /* 0x000fe2000c10150c */
[----:B------:R-:W-:Y:S01]  /*4b80*/  ISETP.GT.AND P0, PT, R3, 0x11, PT ;  /* 0x000000110300780c */ /* 0x000fe20003f04270 */
[-C--:B------:R-:W-:Y:S01]  /*4b90*/  FMUL R39, R39, R0.reuse ;  /* 0x0000000027277220 */ /* 0x080fe20000400000 */
[----:B------:R-:W-:Y:S01]  /*4ba0*/  F2FP.F16.F32.PACK_AB R31, RZ, R31 ;  /* 0x0000001fff1f723e */ /* 0x000fe200000000ff */
[----:B------:R-:W-:Y:S01]  /*4bb0*/  @P4 STG.E.U16 desc[UR12][R4.64+0x12], R29 ;  /* 0x0000121d04004986 */ /* 0x000fe2000c10150c */
[----:B------:R-:W-:Y:S01]  /*4bc0*/  ISETP.GT.AND P4, PT, R10, RZ, P3 ;  /* 0x000000ff0a00720c */ /* 0x000fe20001f84270 */
[----:B------:R-:W-:Y:S01]  /*4bd0*/  FMUL R40, R40, R0 ;  /* 0x0000000028287220 */ /* 0x000fe20000400000 */
[C---:B------:R-:W-:Y:S01]  /*4be0*/  ISETP.GT.AND P3, PT, R10.reuse, 0x8, P3 ;  /* 0x000000080a00780c */ /* 0x040fe20001f64270 */
[--C-:B0-----:R-:W-:Y:S01]  /*4bf0*/  @P1 IMAD.MOV.U32 R6, RZ, RZ, R16.reuse ;  /* 0x000000ffff061224 */ /* 0x101fe200078e0010 */
[----:B------:R-:W-:Y:S01]  /*4c00*/  ISETP.GT.AND P5, PT, R10, RZ, P0 ;  /* 0x000000ff0a00720c */ /* 0x000fe200007a4270 */
[--C-:B------:R-:W-:Y:S01]  /*4c10*/  @P1 IMAD.MOV.U32 R7, RZ, RZ, R17.reuse ;  /* 0x000000ffff071224 */ /* 0x100fe200078e0011 */
[----:B------:R-:W-:Y:S01]  /*4c20*/  F2FP.F16.F32.PACK_AB R32, RZ, R32 ;  /* 0x00000020ff20723e */ /* 0x000fe200000000ff */
[-C--:B------:R-:W-:Y:S01]  /*4c30*/  FMUL R41, R41, R0.reuse ;  /* 0x0000000029297220 */ /* 0x080fe20000400000 */
[----:B------:R-:W-:Y:S01]  /*4c40*/  F2FP.F16.F32.PACK_AB R33, RZ, R33 ;  /* 0x00000021ff21723e */ /* 0x000fe200000000ff */
[-C--:B------:R-:W-:Y:S01]  /*4c50*/  FMUL R42, R42, R0.reuse ;  /* 0x000000002a2a7220 */ /* 0x080fe20000400000 */
[----:B------:R0:W-:Y:S01]  /*4c60*/  @P1 STG.E.U16 desc[UR12][R6.64+0x10], R30 ;  /* 0x0000101e06001986 */ /* 0x0001e2000c10150c */
[----:B------:R-:W-:Y:S01]  /*4c70*/  ISETP.GT.AND P1, PT, R10, 0x8, P0 ;  /* 0x000000080a00780c */ /* 0x000fe20000724270 */
[----:B------:R-:W-:Y:S01]  /*4c80*/  FMUL R43, R43, R0 ;  /* 0x000000002b2b7220 */ /* 0x000fe20000400000 */
[----:B------:R-:W-:Y:S01]  /*4c90*/  F2FP.F16.F32.PACK_AB R34, RZ, R34 ;  /* 0x00000022ff22723e */ /* 0x000fe200000000ff */
[-C--:B------:R-:W-:Y:S01]  /*4ca0*/  FMUL R44, R44, R0.reuse ;  /* 0x000000002c2c7220 */ /* 0x080fe20000400000 */
[----:B------:R-:W-:Y:S01]  /*4cb0*/  F2FP.F16.F32.PACK_AB R35, RZ, R35 ;  /* 0x00000023ff23723e */ /* 0x000fe200000000ff */
[-C--:B------:R-:W-:Y:S01]  /*4cc0*/  FMUL R45, R45, R0.reuse ;  /* 0x000000002d2d7220 */ /* 0x080fe20000400000 */
[----:B------:R-:W-:Y:S01]  /*4cd0*/  ISETP.GT.AND P0, PT, R3, 0x19, PT ;  /* 0x000000190300780c */ /* 0x000fe20003f04270 */
[----:B------:R-:W-:Y:S01]  /*4ce0*/  FMUL R46, R46, R0 ;  /* 0x000000002e2e7220 */ /* 0x000fe20000400000 */
[----:B------:R-:W-:Y:S01]  /*4cf0*/  F2FP.F16.F32.PACK_AB R36, RZ, R36 ;  /* 0x00000024ff24723e */ /* 0x000fe200000000ff */
[----:B------:R-:W-:Y:S01]  /*4d00*/  FMUL R47, R47, R0 ;  /* 0x000000002f2f7220 */ /* 0x000fe20000400000 */
[----:B------:R-:W-:Y:S01]  /*4d10*/  F2FP.F16.F32.PACK_AB R37, RZ, R37 ;  /* 0x00000025ff25723e */ /* 0x000fe200000000ff */
[--C-:B0-----:R-:W-:Y:S01]  /*4d20*/  @P2 IMAD.MOV.U32 R6, RZ, RZ, R16.reuse ;  /* 0x000000ffff062224 */ /* 0x101fe200078e0010 */
[----:B------:R-:W-:Y:S01]  /*4d30*/  F2FP.F16.F32.PACK_AB R38, RZ, R38 ;  /* 0x00000026ff26723e */ /* 0x000fe200000000ff */
[--C-:B------:R-:W-:Y:S01]  /*4d40*/  @P2 IMAD.MOV.U32 R7, RZ, RZ, R17.reuse ;  /* 0x000000ffff072224 */ /* 0x100fe200078e0011 */
[----:B------:R-:W-:Y:S01]  /*4d50*/  F2FP.F16.F32.PACK_AB R39, RZ, R39 ;  /* 0x00000027ff27723e */ /* 0x000fe200000000ff */
[----:B------:R-:W-:Y:S01]  /*4d60*/  FMUL R48, R48, R0 ;  /* 0x0000000030307220 */ /* 0x000fe20000400000 */
[----:B------:R-:W-:Y:S01]  /*4d70*/  F2FP.F16.F32.PACK_AB R40, RZ, R40 ;  /* 0x00000028ff28723e */ /* 0x000fe200000000ff */
[-C--:B------:R-:W-:Y:S01]  /*4d80*/  FMUL R49, R49, R0.reuse ;  /* 0x0000000031317220 */ /* 0x080fe20000400000 */
[----:B------:R0:W-:Y:S01]  /*4d90*/  @P2 STG.E.U16 desc[UR12][R6.64+0x12], R31 ;  /* 0x0000121f06002986 */ /* 0x0001e2000c10150c */
[----:B------:R-:W-:Y:S01]  /*4da0*/  ISETP.GT.AND P2, PT, R3, 0x18, PT ;  /* 0x000000180300780c */ /* 0x000fe20003f44270 */
[-C--:B------:R-:W-:Y:S01]  /*4db0*/  FMUL R50, R50, R0.reuse ;  /* 0x0000000032327220 */ /* 0x080fe20000400000 */
[----:B------:R-:W-:Y:S01]  /*4dc0*/  F2FP.F16.F32.PACK_AB R41, RZ, R41 ;  /* 0x00000029ff29723e */ /* 0x000fe200000000ff */
[----:B------:R-:W-:Y:S01]  /*4dd0*/  @P4 STG.E.U16 desc[UR12][R4.64+0x20], R32 ;  /* 0x0000202004004986 */ /* 0x000fe2000c10150c */
[C---:B------:R-:W-:Y:S01]  /*4de0*/  ISETP.GT.AND P4, PT, R10.reuse, RZ, P2 ;  /* 0x000000ff0a00720c */ /* 0x040fe20001784270 */
[-C--:B------:R-:W-:Y:S01]  /*4df0*/  FMUL R51, R51, R0.reuse ;  /* 0x0000000033337220 */ /* 0x080fe20000400000 */
[C---:B------:R-:W-:Y:S01]  /*4e00*/  ISETP.GT.AND P2, PT, R10.reuse, 0x8, P2 ;  /* 0x000000080a00780c */ /* 0x040fe20001744270 */
[----:B------:R-:W-:Y:S01]  /*4e10*/  @P5 STG.E.U16 desc[UR12][R4.64+0x22], R33 ;  /* 0x0000222104005986 */ /* 0x000fe2000c10150c */
[----:B------:R-:W-:Y:S01]  /*4e20*/  ISETP.GT.AND P5, PT, R10, RZ, P0 ;  /* 0x000000ff0a00720c */ /* 0x000fe200007a4270 */
[----:B------:R-:W-:Y:S01]  /*4e30*/  FMUL R52, R52, R0 ;  /* 0x0000000034347220 */ /* 0x000fe20000400000 */
[----:B------:R-:W-:Y:S01]  /*4e40*/  F2FP.F16.F32.PACK_AB R42, RZ, R42 ;  /* 0x0000002aff2a723e */ /* 0x000fe200000000ff */
[--C-:B0-----:R-:W-:Y:S01]  /*4e50*/  @P3 IMAD.MOV.U32 R6, RZ, RZ, R16.reuse ;  /* 0x000000ffff063224 */ /* 0x101fe200078e0010 */
[----:B------:R-:W-:Y:S01]  /*4e60*/  F2FP.F16.F32.PACK_AB R43, RZ, R43 ;  /* 0x0000002bff2b723e */ /* 0x000fe200000000ff */
[--C-:B------:R-:W-:Y:S01]  /*4e70*/  @P3 IMAD.MOV.U32 R7, RZ, RZ, R17.reuse ;  /* 0x000000ffff073224 */ /* 0x100fe200078e0011 */
[----:B------:R-:W-:Y:S01]  /*4e80*/  F2FP.F16.F32.PACK_AB R44, RZ, R44 ;  /* 0x0000002cff2c723e */ /* 0x000fe200000000ff */
[-C--:B------:R-:W-:Y:S01]  /*4e90*/  FMUL R53, R53, R0.reuse ;  /* 0x0000000035357220 */ /* 0x080fe20000400000 */
[----:B------:R-:W-:Y:S01]  /*4ea0*/  F2FP.F16.F32.PACK_AB R45, RZ, R45 ;  /* 0x0000002dff2d723e */ /* 0x000fe200000000ff */
[-C--:B------:R-:W-:Y:S01]  /*4eb0*/  FMUL R54, R54, R0.reuse ;  /* 0x0000000036367220 */ /* 0x080fe20000400000 */
[----:B------:R0:W-:Y:S01]  /*4ec0*/  @P3 STG.E.U16 desc[UR12][R6.64+0x20], R34 ;  /* 0x0000202206003986 */ /* 0x0001e2000c10150c */
[----:B------:R-:W-:Y:S01]  /*4ed0*/  ISETP.GT.AND P3, PT, R3, 0x20, PT ;  /* 0x000000200300780c */ /* 0x000fe20003f64270 */
[----:B------:R-:W-:Y:S01]  /*4ee0*/  FMUL R55, R55, R0 ;  /* 0x0000000037377220 */ /* 0x000fe20000400000 */
[----:B------:R-:W-:Y:S01]  /*4ef0*/  F2FP.F16.F32.PACK_AB R46, RZ, R46 ;  /* 0x0000002eff2e723e */ /* 0x000fe200000000ff */
[-C--:B------:R-:W-:Y:S01]  /*4f00*/  FMUL R56, R56, R0.reuse ;  /* 0x0000000038387220 */ /* 0x080fe20000400000 */
[----:B------:R-:W-:Y:S01]  /*4f10*/  F2FP.F16.F32.PACK_AB R47, RZ, R47 ;  /* 0x0000002fff2f723e */ /* 0x000fe200000000ff */
[----:B------:R-:W-:Y:S01]  /*4f20*/  FMUL R57, R57, R0 ;  /* 0x0000000039397220 */ /* 0x000fe20000400000 */
[----:B------:R-:W-:Y:S01]  /*4f30*/  F2FP.F16.F32.PACK_AB R48, RZ, R48 ;  /* 0x00000030ff30723e */ /* 0x000fe200000000ff */
[-C--:B------:R-:W-:Y:S01]  /*4f40*/  FMUL R58, R58, R0.reuse ;  /* 0x000000003a3a7220 */ /* 0x080fe20000400000 */
[----:B------:R-:W-:Y:S01]  /*4f50*/  F2FP.F16.F32.PACK_AB R49, RZ, R49 ;  /* 0x00000031ff31723e */ /* 0x000fe200000000ff */
        /* <DEDUP_REMOVED lines=10> */
[----:B------:R-:W-:Y:S01]  /*5000*/  ISETP.GT.AND P1, PT, R10, 0x8, P0 ;  /* 0x000000080a00780c */ /* 0x000fe20000724270 */
[-C--:B------:R-:W-:Y:S01]  /*5010*/  FMUL R62, R62, R0.reuse ;  /* 0x000000003e3e7220 */ /* 0x080fe20000400000 */
[----:B------:R-:W-:Y:S01]  /*5020*/  ISETP.GT.AND P0, PT, R3, 0x21, PT ;  /* 0x000000210300780c */ /* 0x000fe20003f04270 */
        /* <DEDUP_REMOVED lines=65> */
[----:B0-----:R-:W-:Y:S01]  /*5440*/  @P1 IMAD.MOV.U32 R6, RZ, RZ, R16 ;  /* 0x000000ffff061224 */ /* 0x001fe200078e0010 */
[----:B------:R-:W-:Y:S01]  /*5450*/  F2FP.F16.F32.PACK_AB R75, RZ, R75 ;  /* 0x0000004bff4b723e */ /* 0x000fe200000000ff */
[----:B------:R-:W-:Y:S01]  /*5460*/  @P1 IMAD.MOV.U32 R7, RZ, RZ, R17 ;  /* 0x000000ffff071224 */ /* 0x000fe200078e0011 */
        /* <DEDUP_REMOVED lines=10> */
[----:B------:R-:W-:Y:S01]  /*5510*/  FMUL R0, R87, R0 ;  /* 0x0000000057007220 */ /* 0x000fe20000400000 */
[C---:B------:R-:W-:Y:S01]  /*5520*/  ISETP.GT.AND P3, PT, R10.reuse, 0x8, P3 ;  /* 0x000000080a00780c */ /* 0x040fe20001f64270 */
[----:B------:R-:W-:Y:S01]  /*5530*/  @P5 STG.E.U16 desc[UR12][R4.64+0x52], R45 ;  /* 0x0000522d04005986 */ /* 0x000fe2000c10150c */
[----:B------:R-:W-:-:S02]  /*5540*/  ISETP.GT.AND P5, PT, R10, RZ, P0 ;  /* 0x000000ff0a00720c */ /* 0x000fc400007a4270 */
[----:B------:R-:W-:Y:S01]  /*5550*/  F2FP.F16.F32.PACK_AB R78, RZ, R78 ;  /* 0x0000004eff4e723e */ /* 0x000fe200000000ff */
[----:B0-----:R-:W-:Y:S01]  /*5560*/  @P2 IMAD.MOV.U32 R6, RZ, RZ, R16 ;  /* 0x000000ffff062224 */ /* 0x001fe200078e0010 */
[----:B------:R-:W-:Y:S01]  /*5570*/  F2FP.F16.F32.PACK_AB R79, RZ, R79 ;  /* 0x0000004fff4f723e */ /* 0x000fe200000000ff */
[----:B------:R-:W-:Y:S01]  /*5580*/  @P2 IMAD.MOV.U32 R7, RZ, RZ, R17 ;  /* 0x000000ffff072224 */ /* 0x000fe200078e0011 */
[----:B------:R-:W-:Y:S02]  /*5590*/  F2FP.F16.F32.PACK_AB R80, RZ, R80 ;  /* 0x00000050ff50723e */ /* 0x000fe400000000ff */
[----:B------:R-:W-:Y:S02]  /*55a0*/  F2FP.F16.F32.PACK_AB R81, RZ, R81 ;  /* 0x00000051ff51723e */ /* 0x000fe400000000ff */
[----:B------:R0:W-:Y:S01]  /*55b0*/  @P2 STG.E.U16 desc[UR12][R6.64+0x50], R46 ;  /* 0x0000502e06002986 */ /* 0x0001e2000c10150c */
[----:B------:R-:W-:Y:S02]  /*55c0*/  ISETP.GT.AND P2, PT, R3, 0x38, PT ;  /* 0x000000380300780c */ /* 0x000fe40003f44270 */
[----:B------:R-:W-:-:S02]  /*55d0*/  F2FP.F16.F32.PACK_AB R82, RZ, R82 ;  /* 0x00000052ff52723e */ /* 0x000fc400000000ff */
[----:B------:R-:W-:Y:S02]  /*55e0*/  F2FP.F16.F32.PACK_AB R83, RZ, R83 ;  /* 0x00000053ff53723e */ /* 0x000fe400000000ff */
[----:B------:R-:W-:Y:S02]  /*55f0*/  F2FP.F16.F32.PACK_AB R84, RZ, R84 ;  /* 0x00000054ff54723e */ /* 0x000fe400000000ff */
[----:B------:R-:W-:Y:S02]  /*5600*/  F2FP.F16.F32.PACK_AB R85, RZ, R85 ;  /* 0x00000055ff55723e */ /* 0x000fe400000000ff */
[----:B------:R-:W-:Y:S01]  /*5610*/  F2FP.F16.F32.PACK_AB R86, RZ, R86 ;  /* 0x00000056ff56723e */ /* 0x000fe200000000ff */
[----:B0-----:R-:W-:Y:S02]  /*5620*/  @P1 IMAD.MOV.U32 R6, RZ, RZ, R16 ;  /* 0x000000ffff061224 */ /* 0x001fe400078e0010 */
[----:B------:R-:W-:-:S05]  /*5630*/  @P1 IMAD.MOV.U32 R7, RZ, RZ, R17 ;  /* 0x000000ffff071224 */ /* 0x000fca00078e0011 */
[----:B------:R0:W-:Y:S01]  /*5640*/  @P1 STG.E.U16 desc[UR12][R6.64+0x52], R47 ;  /* 0x0000522f06001986 */ /* 0x0001e2000c10150c */
[C---:B------:R-:W-:Y:S02]  /*5650*/  ISETP.GT.AND P1, PT, R10.reuse, 0x8, P0 ;  /* 0x000000080a00780c */ /* 0x040fe40000724270 */
[----:B------:R-:W-:Y:S01]  /*5660*/  ISETP.GT.AND P0, PT, R3, 0x39, PT ;  /* 0x000000390300780c */ /* 0x000fe20003f04270 */
[----:B------:R-:W-:Y:S01]  /*5670*/  @P4 STG.E.U16 desc[UR12][R4.64+0x60], R48 ;  /* 0x0000603004004986 */ /* 0x000fe2000c10150c */
[C---:B------:R-:W-:Y:S02]  /*5680*/  ISETP.GT.AND P4, PT, R10.reuse, RZ, P2 ;  /* 0x000000ff0a00720c */ /* 0x040fe40001784270 */
[C---:B------:R-:W-:Y:S01]  /*5690*/  ISETP.GT.AND P2, PT, R10.reuse, 0x8, P2 ;  /* 0x000000080a00780c */ /* 0x040fe20001744270 */
[----:B------:R-:W-:Y:S01]  /*56a0*/  @P5 STG.E.U16 desc[UR12][R4.64+0x62], R49 ;  /* 0x0000623104005986 */ /* 0x000fe2000c10150c */
[----:B------:R-:W-:Y:S01]  /*56b0*/  ISETP.GT.AND P5, PT, R10, RZ, P0 ;  /* 0x000000ff0a00720c */ /* 0x000fe200007a4270 */
[----:B0-----:R-:W-:-:S02]  /*56c0*/  @P3 IMAD.MOV.U32 R6, RZ, RZ, R16 ;  /* 0x000000ffff063224 */ /* 0x001fc400078e0010 */
[----:B------:R-:W-:-:S05]  /*56d0*/  @P3 IMAD.MOV.U32 R7, RZ, RZ, R17 ;  /* 0x000000ffff073224 */ /* 0x000fca00078e0011 */
[----:B------:R0:W-:Y:S01]  /*56e0*/  @P3 STG.E.U16 desc[UR12][R6.64+0x60], R50 ;  /* 0x0000603206003986 */ /* 0x0001e2000c10150c */
[----:B------:R-:W-:Y:S01]  /*56f0*/  ISETP.GT.AND P3, PT, R3, 0x40, PT ;  /* 0x000000400300780c */ /* 0x000fe20003f64270 */
        /* <DEDUP_REMOVED lines=37> */
[C---:B------:R-:W-:Y:S02]  /*5950*/  ISETP.GT.AND P5, PT, R10.reuse, RZ, P0 ;  /* 0x000000ff0a00720c */ /* 0x040fe400007a4270 */
[----:B------:R-:W-:Y:S01]  /*5960*/  ISETP.GT.AND P0, PT, R10, 0x8, P0 ;  /* 0x000000080a00780c */ /* 0x000fe20000704270 */
[----:B0-----:R-:W-:-:S02]  /*5970*/  @P2 IMAD.MOV.U32 R6, RZ, RZ, R16 ;  /* 0x000000ffff062224 */ /* 0x001fc400078e0010 */
[----:B------:R-:W-:-:S05]  /*5980*/  @P2 IMAD.MOV.U32 R7, RZ, RZ, R17 ;  /* 0x000000ffff072224 */ /* 0x000fca00078e0011 */
[----:B------:R0:W-:Y:S01]  /*5990*/  @P2 STG.E.U16 desc[UR12][R6.64+0x90], R62 ;  /* 0x0000903e06002986 */ /* 0x0001e2000c10150c */
[----:B------:R-:W-:Y:S01]  /*59a0*/  ISETP.GT.AND P2, PT, R3, 0x59, PT ;  /* 0x000000590300780c */ /* 0x000fe20003f44270 */
[----:B0-----:R-:W-:Y:S02]  /*59b0*/  @P1 IMAD.MOV.U32 R6, RZ, RZ, R16 ;  /* 0x000000ffff061224 */ /* 0x001fe400078e0010 */
[----:B------:R-:W-:-:S05]  /*59c0*/  @P1 IMAD.MOV.U32 R7, RZ, RZ, R17 ;  /* 0x000000ffff071224 */ /* 0x000fca00078e0011 */
[----:B------:R0:W-:Y:S01]  /*59d0*/  @P1 STG.E.U16 desc[UR12][R6.64+0x92], R63 ;  /* 0x0000923f06001986 */ /* 0x0001e2000c10150c */
[----:B------:R-:W-:-:S03]  /*59e0*/  ISETP.GT.AND P1, PT, R3, 0x58, PT ;  /* 0x000000580300780c */ /* 0x000fc60003f24270 */
[----:B------:R-:W-:Y:S01]  /*59f0*/  @P4 STG.E.U16 desc[UR12][R4.64+0xa0], R64 ;  /* 0x0000a04004004986 */ /* 0x000fe2000c10150c */
[C---:B------:R-:W-:Y:S02]  /*5a00*/  ISETP.GT.AND P4, PT, R10.reuse, RZ, P1 ;  /* 0x000000ff0a00720c */ /* 0x040fe40000f84270 */
[C---:B------:R-:W-:Y:S01]  /*5a10*/  ISETP.GT.AND P1, PT, R10.reuse, 0x8, P1 ;  /* 0x000000080a00780c */ /* 0x040fe20000f24270 */
[----:B------:R-:W-:Y:S01]  /*5a20*/  @P5 STG.E.U16 desc[UR12][R4.64+0xa2], R65 ;  /* 0x0000a24104005986 */ /* 0x000fe2000c10150c */
[C---:B------:R-:W-:Y:S02]  /*5a30*/  ISETP.GT.AND P5, PT, R10.reuse, RZ, P2 ;  /* 0x000000ff0a00720c */ /* 0x040fe400017a4270 */
[----:B------:R-:W-:Y:S01]  /*5a40*/  ISETP.GT.AND P2, PT, R10, 0x8, P2 ;  /* 0x000000080a00780c */ /* 0x000fe20001744270 */
[----:B0-----:R-:W-:Y:S02]  /*5a50*/  @P3 IMAD.MOV.U32 R6, RZ, RZ, R16 ;  /* 0x000000ffff063224 */ /* 0x001fe400078e0010 */
        /* <DEDUP_REMOVED lines=15> */
[----:B------:R0:W-:Y:S02]  /*5b50*/  @P1 STG.E.U16 desc[UR12][R6.64+0xb0], R70 ;  /* 0x0000b04606001986 */ /* 0x0001e4000c10150c */
[----:B0-----:R-:W-:Y:S02]  /*5b60*/  @P2 IMAD.MOV.U32 R6, RZ, RZ, R16 ;  /* 0x000000ffff062224 */ /* 0x001fe400078e0010 */
[----:B------:R-:W-:-:S05]  /*5b70*/  @P2 IMAD.MOV.U32 R7, RZ, RZ, R17 ;  /* 0x000000ffff072224 */ /* 0x000fca00078e0011 */
[----:B------:R0:W-:Y:S01]  /*5b80*/  @P2 STG.E.U16 desc[UR12][R6.64+0xb2], R71 ;  /* 0x0000b24706002986 */ /* 0x0001e2000c10150c */
[----:B------:R-:W-:-:S03]  /*5b90*/  ISETP.GT.AND P2, PT, R3, 0x71, PT ;  /* 0x000000710300780c */ /* 0x000fc60003f44270 */
[----:B------:R-:W-:Y:S01]  /*5ba0*/  @P4 STG.E.U16 desc[UR12][R4.64+0xc0], R72 ;  /* 0x0000c04804004986 */ /* 0x000fe2000c10150c */
[----:B------:R-:W-:-:S03]  /*5bb0*/  ISETP.GT.AND P4, PT, R3, 0x68, PT ;  /* 0x000000680300780c */ /* 0x000fc60003f84270 */
[----:B------:R-:W-:Y:S01]  /*5bc0*/  @P5 STG.E.U16 desc[UR12][R4.64+0xc2], R73 ;  /* 0x0000c24904005986 */ /* 0x000fe2000c10150c */
[----:B------:R-:W-:Y:S02]  /*5bd0*/  ISETP.GT.AND P5, PT, R3, 0x69, PT ;  /* 0x000000690300780c */ /* 0x000fe40003fa4270 */
[C---:B------:R-:W-:Y:S01]  /*5be0*/  ISETP.GT.AND P1, PT, R10.reuse, RZ, P4 ;  /* 0x000000ff0a00720c */ /* 0x040fe20002724270 */
[----:B0-----:R-:W-:Y:S01]  /*5bf0*/  @P3 IMAD.MOV.U32 R6, RZ, RZ, R16 ;  /* 0x000000ffff063224 */ /* 0x001fe200078e0010 */
[C---:B------:R-:W-:Y:S01]  /*5c00*/  ISETP.GT.AND P6, PT, R10.reuse, RZ, P5 ;  /* 0x000000ff0a00720c */ /* 0x040fe20002fc4270 */
[----:B------:R-:W-:Y:S01]  /*5c10*/  @P3 IMAD.MOV.U32 R7, RZ, RZ, R17 ;  /* 0x000000ffff073224 */ /* 0x000fe200078e0011 */
[----:B------:R-:W-:-:S04]  /*5c20*/  ISETP.GT.AND P4, PT, R10, 0x8, P4 ;  /* 0x000000080a00780c */ /* 0x000fc80002784270 */
[----:B------:R0:W-:Y:S01]  /*5c30*/  @P3 STG.E.U16 desc[UR12][R6.64+0xc0], R74 ;  /* 0x0000c04a06003986 */ /* 0x0001e2000c10150c */
[----:B------:R-:W-:-:S06]  /*5c40*/  ISETP.GT.AND P3, PT, R3, 0x70, PT ;  /* 0x000000700300780c */ /* 0x000fcc0003f64270 */
[----:B------:R-:W-:Y:S02]  /*5c50*/  @P6 IMAD.MOV.U32 R2, RZ, RZ, R4 ;  /* 0x000000ffff026224 */ /* 0x000fe400078e0004 */
[----:B0-----:R-:W-:Y:S02]  /*5c60*/  @P0 IMAD.MOV.U32 R6, RZ, RZ, R16 ;  /* 0x000000ffff060224 */ /* 0x001fe400078e0010 */
[----:B------:R-:W-:-:S05]  /*5c70*/  @P0 IMAD.MOV.U32 R7, RZ, RZ, R17 ;  /* 0x000000ffff070224 */ /* 0x000fca00078e0011 */
[----:B------:R-:W-:Y:S01]  /*5c80*/  @P0 STG.E.U16 desc[UR12][R6.64+0xc2], R75 ;  /* 0x0000c24b06000986 */ /* 0x000fe2000c10150c */
[----:B------:R-:W-:-:S03]  /*5c90*/  ISETP.GT.AND P0, PT, R3, 0x79, PT ;  /* 0x000000790300780c */ /* 0x000fc60003f04270 */
[----:B------:R-:W-:Y:S01]  /*5ca0*/  @P1 STG.E.U16 desc[UR12][R4.64+0xd0], R76 ;  /* 0x0000d04c04001986 */ /* 0x000fe2000c10150c */
[----:B------:R-:W-:Y:S01]  /*5cb0*/  ISETP.GT.AND P1, PT, R3, 0x78, PT ;  /* 0x000000780300780c */ /* 0x000fe20003f24270 */
[----:B------:R-:W-:-:S05]  /*5cc0*/  @P6 IMAD.MOV.U32 R3, RZ, RZ, R5 ;  /* 0x000000ffff036224 */ /* 0x000fca00078e0005 */
[----:B------:R0:W-:Y:S01]  /*5cd0*/  @P6 STG.E.U16 desc[UR12][R2.64+0xd2], R77 ;  /* 0x0000d24d02006986 */ /* 0x0001e2000c10150c */
[C---:B------:R-:W-:Y:S02]  /*5ce0*/  ISETP.GT.AND P6, PT, R10.reuse, 0x8, P5 ;  /* 0x000000080a00780c */ /* 0x040fe40002fc4270 */
[C---:B------:R-:W-:Y:S02]  /*5cf0*/  ISETP.GT.AND P5, PT, R10.reuse, RZ, P3 ;  /* 0x000000ff0a00720c */ /* 0x040fe40001fa4270 */
[----:B------:R-:W-:Y:S01]  /*5d00*/  ISETP.GT.AND P3, PT, R10, 0x8, P3 ;  /* 0x000000080a00780c */ /* 0x000fe20001f64270 */
[----:B0-----:R-:W-:Y:S02]  /*5d10*/  @P4 IMAD.MOV.U32 R2, RZ, RZ, R16 ;  /* 0x000000ffff024224 */ /* 0x001fe400078e0010 */
[----:B------:R-:W-:-:S05]  /*5d20*/  @P4 IMAD.MOV.U32 R3, RZ, RZ, R17 ;  /* 0x000000ffff034224 */ /* 0x000fca00078e0011 */
[----:B------:R0:W-:Y:S01]  /*5d30*/  @P4 STG.E.U16 desc[UR12][R2.64+0xd0], R78 ;  /* 0x0000d04e02004986 */ /* 0x0001e2000c10150c */
        /* <DEDUP_REMOVED lines=14> */
[----:B------:R0:W-:Y:S02]  /*5e20*/  @P4 STG.E.U16 desc[UR12][R2.64+0xe2], R81 ;  /* 0x0000e25102004986 */ /* 0x0001e4000c10150c */
        /* <DEDUP_REMOVED lines=8> */
[----:B------:R0:W-:Y:S04]  /*5eb0*/  @P5 STG.E.U16 desc[UR12][R2.64+0xf0], R84 ;  /* 0x0000f05402005986 */ /* 0x0001e8000c10150c */
[----:B------:R1:W-:Y:S01]  /*5ec0*/  @P6 STG.E.U16 desc[UR12][R4.64+0xf2], R85 ;  /* 0x0000f25504006986 */ /* 0x0003e2000c10150c */
[----:B0-----:R-:W-:Y:S02]  /*5ed0*/  @P1 IMAD.MOV.U32 R2, RZ, RZ, R16 ;  /* 0x000000ffff021224 */ /* 0x001fe400078e0010 */
[----:B------:R-:W-:-:S05]  /*5ee0*/  @P1 IMAD.MOV.U32 R3, RZ, RZ, R17 ;  /* 0x000000ffff031224 */ /* 0x000fca00078e0011 */
[----:B------:R1:W-:Y:S01]  /*5ef0*/  @P1 STG.E.U16 desc[UR12][R2.64+0xf0], R86 ;  /* 0x0000f05602001986 */ /* 0x0003e2000c10150c */
[----:B------:R-:W-:Y:S05]  /*5f00*/  @!P0 EXIT ;  /* 0x000000000000894d */ /* 0x000fea0003800000 */
[----:B------:R-:W-:-:S05]  /*5f10*/  F2FP.F16.F32.PACK_AB R0, RZ, R0 ;  /* 0x00000000ff00723e */ /* 0x000fca00000000ff */
[----:B------:R-:W-:Y:S01]  /*5f20*/  STG.E.U16 desc[UR12][R16.64+0xf2], R0 ;  /* 0x0000f20010007986 */ /* 0x000fe2000c10150c */
[----:B------:R-:W-:Y:S05]  /*5f30*/  EXIT ;  /* 0x000000000000794d */ /* 0x000fea0003800000 */
.L_x_14:
[----:B------:R-:W-:-:S13]  /*5f40*/  ISETP.NE.AND P0, PT, R8, RZ, PT ;  /* 0x000000ff0800720c */ /* 0x000fda0003f05270 */
[----:B------:R-:W-:Y:S05]  /*5f50*/  @P0 EXIT ;  /* 0x000000000000094d */ /* 0x000fea0003800000 */
[----:B------:R-:W-:-:S13]  /*5f60*/  ELECT P0, URZ, PT ;  /* 0x00000000003f782f */ /* 0x000fda0003800000 */
[----:B------:R-:W-:Y:S05]  /*5f70*/  @!P0 BRA `(.L_x_153) ;  /* 0x0000000400c08947 */ /* 0x000fea0003800000 */
[----:B------:R-:W-:-:S13]  /*5f80*/  ISETP.GE.AND P0, PT, R6, 0x1, PT ;  /* 0x000000010600780c */ /* 0x000fda0003f06270 */
[----:B------:R-:W-:Y:S05]  /*5f90*/  @!P0 BRA `(.L_x_153) ;  /* 0x0000000400b88947 */ /* 0x000fea0003800000 */
[----:B------:R-:W2:Y:S01]  /*5fa0*/  S2R R16, SR_CgaCtaId ;  /* 0x0000000000107919 */ /* 0x000ea20000008800 */
[----:B------:R-:W-:Y:S01]  /*5fb0*/  IMAD.SHL.U32 R22, R11, 0x40, RZ ;  /* 0x000000400b167824 */ /* 0x000fe200078e00ff */
[----:B------:R-:W-:Y:S01]  /*5fc0*/  ULDC UR4, c[0x0][0x384] ;  /* 0x0000e10000047ab9 */ /* 0x000fe20000000800 */
[----:B------:R-:W-:Y:S01]  /*5fd0*/  LOP3.LUT P0, RZ, R10, 0x1f, RZ, 0xc0, !PT ;  /* 0x0000001f0aff7812 */ /* 0x000fe2000780c0ff */
[----:B------:R-:W-:Y:S01]  /*5fe0*/  ULDC UR5, c[0x0][0x388] ;  /* 0x0000e20000057ab9 */ /* 0x000fe20000000800 */
[----:B------:R-:W-:Y:S01]  /*5ff0*/  IMAD.HI.U32 R3, R22, UR4, RZ ;  /* 0x0000000416037c27 */ /* 0x000fe2000f8e00ff */
[C---:B------:R-:W-:Y:S02]  /*6000*/  ISETP.NE.AND P1, PT, R12.reuse, RZ, PT ;  /* 0x000000ff0c00720c */ /* 0x040fe40003f25270 */
[----:B------:R-:W-:Y:S02]  /*6010*/  CS2R R10, SRZ ;  /* 0x00000000000a7805 */ /* 0x000fe4000001ff00 */
[----:B------:R-:W-:Y:S01]  /*6020*/  ISETP.NE.OR P0, PT, R12, RZ, !P0 ;  /* 0x000000ff0c00720c */ /* 0x000fe20004705670 */
[----:B------:R-:W-:Y:S01]  /*6030*/  IMAD.MOV.U32 R5, RZ, RZ, 0x1 ;  /* 0x00000001ff057424 */ /* 0x000fe200078e00ff */
[----:B------:R-:W-:Y:S01]  /*6040*/  LOP3.LUT R23, R4, 0x2, RZ, 0xfc, !PT ;  /* 0x0000000204177812 */ /* 0x000fe200078efcff */
[----:B------:R-:W-:Y:S01]  /*6050*/  IMAD.MOV.U32 R8, RZ, RZ, RZ ;  /* 0x000000ffff087224 */ /* 0x000fe200078e00ff */
[----:B------:R-:W-:Y:S01]  /*6060*/  SHF.R.U32.HI R3, RZ, UR5, R3 ;  /* 0x00000005ff037c19 */ /* 0x000fe20008011603 */
[----:B------:R-:W-:-:S02]  /*6070*/  IMAD.MOV.U32 R12, RZ, RZ, RZ ;  /* 0x000000ffff0c7224 */ /* 0x000fc400078e00ff */
[----:B--2--5:R-:W-:-:S05]  /*6080*/  IMAD.SHL.U32 R0, R16, 0x40, RZ ;  /* 0x0000004010007824 */ /* 0x024fca00078e00ff */
[----:B---3--:R-:W-:Y:S01]  /*6090*/  LOP3.LUT R2, R0, 0x40, RZ, 0xc0, !PT ;  /* 0x0000004000027812 */ /* 0x008fe200078ec0ff */
[----:B------:R-:W-:-:S04]  /*60a0*/  IMAD R0, R14, R15, RZ ;  /* 0x0000000f0e007224 */ /* 0x000fc800078e02ff */
[----:B------:R-:W-:Y:S02]  /*60b0*/  IMAD R9, R7, R0, 0x1 ;  /* 0x0000000107097424 */ /* 0x000fe400078e0200 */
[----:B------:R-:W-:Y:S02]  /*60c0*/  IMAD R2, R13, 0x80, R2 ;  /* 0x000000800d027824 */ /* 0x000fe400078e0202 */
[----:B------:R-:W-:-:S07]  /*60d0*/  IMAD.SHL.U32 R0, R16, 0x1000, RZ ;  /* 0x0000100010007824 */ /* 0x000fce00078e00ff */
.L_x_157:
[----:B------:R-:W0:Y:S01]  /*60e0*/  S2R R14, SR_CgaCtaId ;  /* 0x00000000000e7919 */ /* 0x000e220000008800 */
[----:B------:R-:W-:-:S04]  /*60f0*/  MOV R13, 0x400 ;  /* 0x00000400000d7802 */ /* 0x000fc80000000f00 */
[----:B0-----:R-:W-:Y:S02]  /*6100*/  LEA R21, R14, R13, 0x18 ;  /* 0x0000000d0e157211 */ /* 0x001fe400078ec0ff */
[----:B------:R-:W-:-:S03]  /*6110*/  SHF.L.U32 R13, R5, 0x1f, RZ ;  /* 0x0000001f050d7819 */ /* 0x000fc600000006ff */
[----:B------:R-:W-:-:S07]  /*6120*/  IMAD R20, R8, 0x8, R21 ;  /* 0x0000000808147824 */ /* 0x000fce00078e0215 */
.L_x_154:
[----:B0-----:R0:W1:Y:S02]  /*6130*/  SYNCS.PHASECHK.TRANS64.TRYWAIT P2, [R20+URZ+0x36048], R13 ;  /* 0x0360480d140075a7 */ /* 0x001064000804017f */
[----:B-1----:R-:W-:Y:S05]  /*6140*/  @!P2 NANOSLEEP.SYNCS 0x989680 ;  /* 0x009896800000a95d */ /* 0x002fea0003900000 */
[----:B------:R-:W1:Y:S02]  /*6150*/  @!P2 SYNCS.PHASECHK.TRANS64 P2, [R20+URZ+0x36048], R13 ;  /* 0x0360480d1400a5a7 */ /* 0x000e64000804007f */
[----:B-1----:R-:W-:Y:S05]  /*6160*/  @!P2 BRA `(.L_x_154) ;  /* 0xfffffffc00f0a947 */ /* 0x002fea000383ffff */
[----:B0-----:R-:W0:Y:S02]  /*6170*/  @!P1 LDC R13, c[0x0][0x500] ;  /* 0x00014000ff0d9b82 */ /* 0x001e240000000800 */
[----:B0-----:R0:W-:Y:S02]  /*6180*/  @!P1 SYNCS.ARRIVE.TRANS64 RZ, [R20+URZ+0x36000], R13 ;  /* 0x0360000d14ff99a7 */ /* 0x0011e4000800003f */
[----:B0-----:R-:W-:-:S04]  /*6190*/  PRMT R13, R23, 0x9910, RZ ;  /* 0x00009910170d7816 */ /* 0x001fc800000000ff */
[----:B------:R-:W-:-:S13]  /*61a0*/  ISETP.NE.AND P2, PT, R13, 0x2, PT ;  /* 0x000000020d00780c */ /* 0x000fda0003f45270 */
[----:B------:R-:W-:Y:S05]  /*61b0*/  @P2 BRA `(.L_x_155) ;  /* 0x0000000000042947 */ /* 0x000fea0003800000 */
[----:B------:R-:W-:Y:S01]  /*61c0*/  BPT.TRAP 0x1 ;  /* 0x000000040000795c */ /* 0x000fe20000300000 */
.L_x_155:
[----:B------:R-:W-:Y:S05]  /*61d0*/  @P0 BRA `(.L_x_156) ;  /* 0x0000000000040947 */ /* 0x000fea0003800000 */
[----:B------:R-:W-:Y:S01]  /*61e0*/  BPT.TRAP 0x1 ;  /* 0x000000040000795c */ /* 0x000fe20000300000 */
.L_x_156:
[----:B------:R-:W0:Y:S01]  /*61f0*/  LDC R15, c[0x0][0x380] ;  /* 0x0000e000ff0f7b82 */ /* 0x000e220000000800 */
[----:B------:R-:W-:Y:S01]  /*6200*/  R2UR UR4, R3 ;  /* 0x00000000030472ca */ /* 0x000fe200000e0000 */
[----:B------:R-:W-:Y:S01]  /*6210*/  IMAD.SHL.U32 R13, R8, 0x2000, RZ ;  /* 0x00002000080d7824 */ /* 0x000fe200078e00ff */
[----:B------:R-:W-:Y:S01]  /*6220*/  R2UR UR5, R22 ;  /* 0x00000000160572ca */ /* 0x000fe200000e0000 */
[----:B------:R-:W-:Y:S01]  /*6230*/  ULDC UR20, c[0x0][0x38c] ;  /* 0x0000e30000147ab9 */ /* 0x000fe20000000800 */
[C---:B------:R-:W-:Y:S01]  /*6240*/  R2UR UR18, R12.reuse ;  /* 0x000000000c1272ca */ /* 0x040fe200000e0000 */
[----:B------:R-:W-:Y:S01]  /*6250*/  UISETP.NE.AND UP0, UPT, UR20, 0x1, UPT ;  /* 0x000000011400788c */ /* 0x000fe2000bf05270 */
[----:B------:R-:W-:Y:S01]  /*6260*/  LOP3.LUT R14, R13, 0x1000, R0, 0xf8, !PT ;  /* 0x000010000d0e7812 */ /* 0x000fe200078ef800 */
[----:B------:R-:W1:Y:S01]  /*6270*/  LDC.64 R16, c[0x0][0x3b8] ;  /* 0x0000ee00ff107b82 */ /* 0x000e620000000a00 */
[----:B------:R-:W-:Y:S01]  /*6280*/  VIADD R12, R12, 0x1 ;  /* 0x000000010c0c7836 */ /* 0x000fe20000000000 */
[----:B------:R-:W-:Y:S01]  /*6290*/  R2UR UR17, R20 ;  /* 0x00000000141172ca */ /* 0x000fe200000e0000 */
[----:B------:R-:W-:Y:S01]  /*62a0*/  VIADD R9, R9, 0xffffffff ;  /* 0xffffffff09097836 */ /* 0x000fe20000000000 */
[----:B------:R-:W-:Y:S01]  /*62b0*/  ULDC.64 UR24, c[0x0][0x198] ;  /* 0x0000660000187ab9 */ /* 0x000fe20000000a00 */
[----:B------:R-:W-:Y:S01]  /*62c0*/  IMAD R14, R14, 0x2, R21 ;  /* 0x000000020e0e7824 */ /* 0x000fe200078e0215 */
[----:B------:R-:W-:Y:S01]  /*62d0*/  R2UR UR12, R11 ;  /* 0x000000000b0c72ca */ /* 0x000fe200000e0000 */
[----:B------:R-:W-:Y:S01]  /*62e0*/  IMAD.IADD R21, R21, 0x1, R13 ;  /* 0x0000000115157824 */ /* 0x000fe200078e020d */
[----:B------:R-:W1:Y:S01]  /*62f0*/  LDC.64 R18, c[0x0][0x3d8] ;  /* 0x0000f600ff127b82 */ /* 0x000e620000000a00 */
[----:B------:R-:W-:Y:S01]  /*6300*/  @UP0 ULDC.64 UR10, c[0x0][0x390] ;  /* 0x0000e400000a0ab9 */ /* 0x000fe20000000a00 */
[----:B------:R-:W-:Y:S01]  /*6310*/  R2UR UR8, R14 ;  /* 0x000000000e0872ca */ /* 0x000fe200000e0000 */
[----:B------:R-:W-:Y:S01]  /*6320*/  ULDC.64 UR14, c[0x0][0x3b0] ;  /* 0x0000ec00000e7ab9 */ /* 0x000fe20000000a00 */
[----:B------:R-:W-:Y:S01]  /*6330*/  R2UR UR16, R21 ;  /* 0x00000000151072ca */ /* 0x000fe200000e0000 */
[----:B------:R-:W-:Y:S01]  /*6340*/  ULDC.64 UR22, c[0x0][0x3d0] ;  /* 0x0000f40000167ab9 */ /* 0x000fe20000000a00 */
[----:B------:R-:W-:Y:S01]  /*6350*/  R2UR UR13, R10 ;  /* 0x000000000a0d72ca */ /* 0x000fe200000e0000 */
[----:B------:R-:W-:Y:S01]  /*6360*/  USHF.L.U32 UR18, UR18, 0x6, URZ ;  /* 0x0000000612127899 */ /* 0x000fe2000800063f */
[----:B0-----:R-:W-:Y:S01]  /*6370*/  ISETP.NE.AND P2, PT, R15, 0x1, PT ;  /* 0x000000010f00780c */ /* 0x001fe20003f45270 */
[----:B------:R-:W-:Y:S01]  /*6380*/  UIADD3 UR17, UR17, 0x36000, URZ ;  /* 0x0003600011117890 */ /* 0x000fe2000fffe03f */
[----:B------:R-:W-:Y:S01]  /*6390*/  ISETP.GT.AND P5, PT, R9, 0x1, PT ;  /* 0x000000010900780c */ /* 0x000fe20003fa4270 */
[----:B------:R-:W-:Y:S01]  /*63a0*/  VIADD R8, R8, 0x1 ;  /* 0x0000000108087836 */ /* 0x000fe20000000000 */
[----:B------:R-:W-:Y:S01]  /*63b0*/  UMOV UR26, 0x30000 ;  /* 0x00030000001a7882 */ /* 0x000fe20000000000 */
[----:B------:R-:W-:Y:S01]  /*63c0*/  UMOV UR28, 0x0 ;  /* 0x00000000001c7882 */ /* 0x000fe20000000000 */
[----:B------:R-:W-:Y:S01]  /*63d0*/  UMOV UR29, 0x10000000 ;  /* 0x10000000001d7882 */ /* 0x000fe20000000000 */
[----:B------:R-:W-:Y:S01]  /*63e0*/  UIADD3 UR8, UR8, 0x12000, URZ ;  /* 0x0001200008087890 */ /* 0x000fe2000fffe03f */
[----:B------:R-:W-:Y:S01]  /*63f0*/  ISETP.NE.AND P4, PT, R8, 0x9, PT ;  /* 0x000000090800780c */ /* 0x000fe20003f85270 */
[----:B------:R-:W-:-:S03]  /*6400*/  UMOV UR9, UR17 ;  /* 0x0000001100097c82 */ /* 0x000fc60008000000 */
[----:B------:R-:W-:Y:S01]  /*6410*/  SEL R8, R8, RZ, P4 ;  /* 0x000000ff08087207 */ /* 0x000fe20002000000 */
[----:B------:R-:W-:Y:S02]  /*6420*/  @P2 IMAD.U32 R24, RZ, RZ, UR4 ;  /* 0x00000004ff182e24 */ /* 0x000fe4000f8e00ff */
[----:B-1----:R-:W-:-:S03]  /*6430*/  IMAD R14, R10, R17, R19 ;  /* 0x000000110a0e7224 */ /* 0x002fc600078e0213 */
[----:B------:R-:W-:Y:S01]  /*6440*/  @P2 R2UR UR5, R24 ;  /* 0x00000000180522ca */ /* 0x000fe200000e0000 */
[----:B------:R-:W0:Y:S01]  /*6450*/  LDC R17, c[0x0][0x3c8] ;  /* 0x0000f200ff117b82 */ /* 0x000e220000000800 */
[----:B------:R-:W-:Y:S01]  /*6460*/  IMAD R13, R11, R16, R18 ;  /* 0x000000100b0d7224 */ /* 0x000fe200078e0212 */
[C---:B------:R-:W-:Y:S02]  /*6470*/  ISETP.NE.AND P2, PT, R12.reuse, R7, PT ;  /* 0x000000070c00720c */ /* 0x040fe40003f45270 */
[----:B------:R-:W-:Y:S02]  /*6480*/  SEL R16, RZ, 0x1, P4 ;  /* 0x00000001ff107807 */ /* 0x000fe40002000000 */
[----:B------:R-:W-:Y:S01]  /*6490*/  PRMT R13, R13, 0x40, R14 ;  /* 0x000000400d0d7816 */ /* 0x000fe2000000000e */
[----:B------:R-:W-:Y:S01]  /*64a0*/  VIADD R14, R11, 0x1 ;  /* 0x000000010b0e7836 */ /* 0x000fe20000000000 */
[----:B------:R-:W-:Y:S02]  /*64b0*/  LOP3.LUT R5, R5, R16, RZ, 0x3c, !PT ;  /* 0x0000001005057212 */ /* 0x000fe400078e3cff */
[----:B------:R-:W-:-:S02]  /*64c0*/  SEL R12, R12, RZ, P2 ;  /* 0x000000ff0c0c7207 */ /* 0x000fc40001000000 */
[----:B------:R-:W-:Y:S02]  /*64d0*/  UIADD3 UR4, -UR5, URZ, URZ ;  /* 0x0000003f05047290 */ /* 0x000fe4000fffe13f */
[----:B------:R-:W-:Y:S01]  /*64e0*/  UIMAD.WIDE.U32 UR6, UR5, UR10, URZ ;  /* 0x0000000a050672a5 */ /* 0x000fe2000f8e003f */
[----:B------:R-:W-:Y:S01]  /*64f0*/  @P2 IMAD.MOV R14, RZ, RZ, R11 ;  /* 0x000000ffff0e2224 */ /* 0x000fe200078e020b */
[----:B------:R-:W-:Y:S01]  /*6500*/  UMOV UR21, UR5 ;  /* 0x0000000500157c82 */ /* 0x000fe20008000000 */
[----:B------:R-:W-:Y:S01]  /*6510*/  UMOV UR10, UR18 ;  /* 0x00000012000a7c82 */ /* 0x000fe20008000000 */
[----:B------:R-:W-:Y:S01]  /*6520*/  IMAD R15, R15, UR4, R22 ;  /* 0x000000040f0f7c24 */ /* 0x000fe2000f8e0216 */
[----:B------:R-:W-:Y:S01]  /*6530*/  @UP0 USHF.R.U32.HI UR21, URZ, UR11, UR7 ;  /* 0x0000000b3f150299 */ /* 0x000fe20008011607 */
[----:B------:R-:W-:Y:S01]  /*6540*/  R2UR UR11, R2 ;  /* 0x00000000020b72ca */ /* 0x000fe200000e0000 */
[----:B------:R-:W-:Y:S01]  /*6550*/  UIADD3 UR4, UP1, UR24, 0xf0, URZ ;  /* 0x000000f018047890 */ /* 0x000fe2000ff3e03f */
[----:B------:R-:W-:Y:S01]  /*6560*/  R2UR UR7, R13 ;  /* 0x000000000d0772ca */ /* 0x000fe200000e0000 */
[----:B------:R-:W-:Y:S01]  /*6570*/  UIADD3 UR6, -UR21, URZ, URZ ;  /* 0x0000003f15067290 */ /* 0x000fe2000fffe13f */
[----:B------:R-:W-:Y:S01]  /*6580*/  R2UR UR19, R15 ;  /* 0x000000000f1372ca */ /* 0x000fe200000e0000 */
[----:B------:R-:W-:Y:S01]  /*6590*/  UIADD3 UR24, UP2, UR24, 0x1f0, URZ ;  /* 0x000001f018187890 */ /* 0x000fe2000ff5e03f */
[----:B0-----:R-:W-:Y:S01]  /*65a0*/  ISETP.NE.AND P3, PT, R14, R17, PT ;  /* 0x000000110e00720c */ /* 0x001fe20003f65270 */
[----:B------:R-:W-:Y:S01]  /*65b0*/  UIMAD UR20, UR20, UR6, UR5 ;  /* 0x00000006141472a4 */ /* 0x000fe2000f8e0205 */
[----:B------:R-:W-:Y:S01]  /*65c0*/  VIADD R13, R10, 0x1 ;  /* 0x000000010a0d7836 */ /* 0x000fe20000000000 */
[----:B------:R-:W-:Y:S01]  /*65d0*/  UIADD3.X UR5, URZ, UR25, URZ, UP1, !UPT ;  /* 0x000000193f057290 */ /* 0x000fe20008ffe43f */
[----:B------:R-:W-:Y:S01]  /*65e0*/  SEL R11, R14, RZ, P3 ;  /* 0x000000ff0e0b7207 */ /* 0x000fe20001800000 */
[----:B------:R-:W-:-:S02]  /*65f0*/  UIMAD UR20, UR20, UR15, UR23 ;  /* 0x0000000f141472a4 */ /* 0x000fc4000f8e0217 */
[----:B------:R-:W-:Y:S02]  /*6600*/  UIADD3.X UR25, URZ, UR25, URZ, UP2, !UPT ;  /* 0x000000193f197290 */ /* 0x000fe400097fe43f */
[----:B------:R-:W-:Y:S02]  /*6610*/  UPRMT UR6, UR7, 0x5410, URZ ;  /* 0x0000541007067896 */ /* 0x000fe4000800003f */
[----:B------:R-:W-:Y:S02]  /*6620*/  UIMAD UR19, UR19, UR14, UR22 ;  /* 0x0000000e131372a4 */ /* 0x000fe4000f8e0216 */
[----:B------:R-:W-:-:S04]  /*6630*/  @P3 IMAD.MOV R13, RZ, RZ, R10 ;  /* 0x000000ffff0d3224 */ /* 0x000fc800078e020a */
[----:B------:R-:W-:-:S03]  /*6640*/  IMAD.MOV.U32 R10, RZ, RZ, R13 ;  /* 0x000000ffff0a7224 */ /* 0x000fc600078e000d */
[----:B------:R0:W-:Y:S01]  /*6650*/  UTMALDG.4D.IM2COL [UR16], [UR4], UR6 ;  /* 0x00000010040073b4 */ /* 0x0001e20008058006 */
[----:B------:R0:W-:Y:S02]  /*6660*/  UTMALDG.4D.MULTICAST [UR8], [UR24], UR26, desc[UR28] ;  /* 0x00001c08180073b4 */ /* 0x0001e4000801981a */
[----:B0-----:R-:W-:Y:S05]  /*6670*/  @P5 BRA `(.L_x_157) ;  /* 0xfffffff800985947 */ /* 0x001fea000383ffff */
.L_x_153:
[----:B------:R-:W-:Y:S01]  /*6680*/  ISETP.GE.U32.AND P2, PT, R6, 0x9, PT ;  /* 0x000000090600780c */ /* 0x000fe20003f46070 */
[----:B------:R-:W-:Y:S05]  /*6690*/  WARPSYNC.ALL ;  /* 0x0000000000007948 */ /* 0x000fea0003800000 */
[----:B------:R-:W-:-:S07]  /*66a0*/  ELECT P1, URZ, PT ;  /* 0x00000000003f782f */ /* 0x000fce0003820000 */
[----:B---3-5:R-:W-:-:S05]  /*66b0*/  @P2 IMAD.WIDE.U32 R2, R6, 0x38e38e39, RZ ;  /* 0x38e38e3906022825 */ /* 0x028fca00078e00ff */
[----:B--2---:R-:W-:-:S04]  /*66c0*/  @P2 SHF.R.U32.HI R0, RZ, 0x1, R3 ;  /* 0x00000001ff002819 */ /* 0x004fc80000011603 */
[----:B------:R-:W-:-:S04]  /*66d0*/  @P2 LOP3.LUT R0, R0, 0x1, RZ, 0xc0, !PT ;  /* 0x0000000100002812 */ /* 0x000fc800078ec0ff */
[----:B------:R-:W-:Y:S01]  /*66e0*/  @P2 ISETP.NE.U32.AND P0, PT, R0, 0x1, PT ;  /* 0x000000010000280c */ /* 0x000fe20003f05070 */
[----:B------:R-:W-:-:S12]  /*66f0*/  @!P1 EXIT ;  /* 0x000000000000994d */ /* 0x000fd80003800000 */
[----:B------:R-:W-:Y:S01]  /*6700*/  LOP3.LUT R4, R4, 0x2, RZ, 0xfc, !PT ;  /* 0x0000000204047812 */ /* 0x000fe200078efcff */
[----:B------:R-:W-:Y:S01]  /*6710*/  IMAD.MOV.U32 R0, RZ, RZ, 0x1 ;  /* 0x00000001ff007424 */ /* 0x000fe200078e00ff */
[----:B------:R-:W-:Y:S02]  /*6720*/  @P2 ISETP.NE.U32.AND.EX P0, PT, RZ, RZ, PT, P0 ;  /* 0x000000ffff00220c */ /* 0x000fe40003f05100 */
[----:B------:R-:W-:Y:S02]  /*6730*/  ISETP.NE.AND P1, PT, R4, 0x3, PT ;  /* 0x000000030400780c */ /* 0x000fe40003f25270 */
[----:B------:R-:W-:-:S11]  /*6740*/  @P2 SEL R0, RZ, 0x1, !P0 ;  /* 0x00000001ff002807 */ /* 0x000fd60004000000 */
[----:B------:R-:W-:Y:S05]  /*6750*/  @!P1 BRA `(.L_x_158) ;  /* 0x0000000000049947 */ /* 0x000fea0003800000 */
[----:B------:R-:W-:Y:S01]  /*6760*/  BPT.TRAP 0x1 ;  /* 0x000000040000795c */ /* 0x000fe20000300000 */
.L_x_158:
[----:B------:R-:W0:Y:S01]  /*6770*/  S2R R5, SR_CgaCtaId ;  /* 0x0000000000057919 */ /* 0x000e220000008800 */
[----:B------:R-:W-:Y:S01]  /*6780*/  IMAD.WIDE.U32 R2, R6, 0x38e38e39, RZ ;  /* 0x38e38e3906027825 */ /* 0x000fe200078e00ff */
[----:B------:R-:W-:-:S04]  /*6790*/  MOV R2, 0x400 ;  /* 0x0000040000027802 */ /* 0x000fc80000000f00 */
[----:B------:R-:W-:-:S05]  /*67a0*/  SHF.R.U32.HI R3, RZ, 0x1, R3 ;  /* 0x00000001ff037819 */ /* 0x000fca0000011603 */
[----:B------:R-:W-:Y:S01]  /*67b0*/  IMAD R6, R3, -0x9, R6 ;  /* 0xfffffff703067824 */ /* 0x000fe200078e0206 */
[----:B0-----:R-:W-:Y:S02]  /*67c0*/  LEA R2, R5, R2, 0x18 ;  /* 0x0000000205027211 */ /* 0x001fe400078ec0ff */
[----:B------:R-:W-:-:S03]  /*67d0*/  SHF.L.U32 R5, R0, 0x1f, RZ ;  /* 0x0000001f00057819 */ /* 0x000fc600000006ff */
[----:B------:R-:W-:-:S04]  /*67e0*/  VIADD R3, R2, 0x36048 ;  /* 0x0003604802037836 */ /* 0x000fc80000000000 */
[----:B------:R-:W-:-:S07]  /*67f0*/  IMAD R2, R6, 0x8, R3 ;  /* 0x0000000806027824 */ /* 0x000fce00078e0203 */
.L_x_159:
[----:B0-----:R0:W1:Y:S02]  /*6800*/  SYNCS.PHASECHK.TRANS64.TRYWAIT P0, [R2+URZ], R5 ;  /* 0x00000005020075a7 */ /* 0x001064000800017f */
[----:B-1----:R-:W-:Y:S05]  /*6810*/  @!P0 NANOSLEEP.SYNCS 0x989680 ;  /* 0x009896800000895d */ /* 0x002fea0003900000 */
[----:B------:R-:W1:Y:S02]  /*6820*/  @!P0 SYNCS.PHASECHK.TRANS64 P0, [R2+URZ], R5 ;  /* 0x00000005020085a7 */ /* 0x000e64000800007f */
[----:B-1----:R-:W-:Y:S05]  /*6830*/  @!P0 BRA `(.L_x_159) ;  /* 0xfffffffc00f08947 */ /* 0x002fea000383ffff */
[----:B------:R-:W-:-:S05]  /*6840*/  VIADD R6, R6, 0x1 ;  /* 0x0000000106067836 */ /* 0x000fca0000000000 */
[----:B------:R-:W-:-:S04]  /*6850*/  ISETP.NE.AND P0, PT, R6, 0x9, PT ;  /* 0x000000090600780c */ /* 0x000fc80003f05270 */
[----:B0-----:R-:W-:Y:S02]  /*6860*/  SEL R5, RZ, 0x1, P0 ;  /* 0x00000001ff057807 */ /* 0x001fe40000000000 */
[----:B------:R-:W-:Y:S02]  /*6870*/  SEL R6, R6, RZ, P0 ;  /* 0x000000ff06067207 */ /* 0x000fe40000000000 */
[----:B------:R-:W-:-:S03]  /*6880*/  LOP3.LUT R7, R0, R5, RZ, 0x3c, !PT ;  /* 0x0000000500077212 */ /* 0x000fc600078e3cff */
[----:B------:R-:W-:Y:S01]  /*6890*/  IMAD R0, R6, 0x8, R3 ;  /* 0x0000000806007824 */ /* 0x000fe200078e0203 */
[----:B------:R-:W-:-:S07]  /*68a0*/  SHF.L.U32 R5, R7, 0x1f, RZ ;  /* 0x0000001f07057819 */ /* 0x000fce00000006ff */
.L_x_160:
        /* <DEDUP_REMOVED lines=11> */
.L_x_161:
        /* <DEDUP_REMOVED lines=11> */
.L_x_162:
        /* <DEDUP_REMOVED lines=11> */
.L_x_163:
        /* <DEDUP_REMOVED lines=11> */
.L_x_164:
        /* <DEDUP_REMOVED lines=11> */
.L_x_165:
        /* <DEDUP_REMOVED lines=11> */
.L_x_166:
        /* <DEDUP_REMOVED lines=11> */
.L_x_167:
[----:B0-----:R0:W1:Y:S02]  /*6d80*/  SYNCS.PHASECHK.TRANS64.TRYWAIT P0, [R6+URZ], R3 ;  /* 0x00000003060075a7 */ /* 0x001064000800017f */
[----:B-1----:R-:W-:Y:S05]  /*6d90*/  @!P0 NANOSLEEP.SYNCS 0x989680 ;  /* 0x009896800000895d */ /* 0x002fea0003900000 */
[----:B------:R-:W1:Y:S02]  /*6da0*/  @!P0 SYNCS.PHASECHK.TRANS64 P0, [R6+URZ], R3 ;  /* 0x00000003060085a7 */ /* 0x000e64000800007f */
[----:B-1----:R-:W-:Y:S05]  /*6db0*/  @P0 EXIT ;  /* 0x000000000000094d */ /* 0x002fea0003800000 */
[----:B------:R-:W-:Y:S05]  /*6dc0*/  BRA `(.L_x_167) ;  /* 0xfffffffc00ec7947 */ /* 0x000fea000383ffff */
.L_x_168:
[----:B------:R-:W-:-:S00]  /*6dd0*/  BRA `(.L_x_168) ;  /* 0xfffffffc00fc7947 */ /* 0x000fc0000383ffff */
[----:B------:R-:W-:-:S00]  /*6de0*/  NOP ;  /* 0x0000000000007918 */ /* 0x000fc00000000000 */
        /* <DEDUP_REMOVED lines=9> */
.L_x_169:


//--------------------- .nv.shared._ZN7cutlass13device_kernelINS_4conv6kernel13ConvUniversalINS1_16ConvProblemShapeILNS1_8OperatorE0ELi2EEENS1_10collective14CollectiveConvINS1_46MainloopSm90TmaGmmaWarpSpecializedImplicitGemmILS5_0ELi9ELi2EN4cute5tupleIJNSA_1CILi2EEENSC_ILi1EEESE_EEENS1_36KernelImplicitTmaWarpSpecializedSm90ELi1EEENSB_IJNSC_ILi64EEENSC_ILi128EEENSB_IJSI_EEEEEENS_6half_tESM_NSA_8TiledMMAINSA_8MMA_AtomIJNSA_4SM904GMMA26MMA_64x128x16_F32F16F16_SSILNSQ_5MajorE0ELSS_0ELNSQ_7ScaleInE1ELST_1EEEEEENSA_6LayoutINSB_IJSE_SE_SE_EEENSB_IJNSC_ILi0EEESY_SY_EEEEENSB_IJNSA_10UnderscoreES11_S11_EEEEENS7_6detail26Sm90ImplicitGemmTileTraitsINSA_20SM90_TMA_LOAD_IM2COLENSA_14ComposedLayoutINSA_7SwizzleILi3ELi4ELi3EEENSA_18smem_ptr_flag_bitsILi16EEENSW_INSB_IJNSB_IJNSC_ILi8EEES1C_EEENSB_IJSI_SE_EEENSB_IJSE_NSC_ILi9EEEEEEEEENSB_IJNSB_IJSI_NSC_ILi512EEEEEENSB_IJSE_SY_EEENSB_IJSY_NSC_ILi4096EEEEEEEEEEEEEvEENS15_INSA_23SM90_TMA_LOAD_MULTICASTENS17_IS19_S1B_NSW_INSB_IJNSB_IJS1C_NSC_ILi16EEEEEES1E_S1G_EEENSB_IJS1J_S1K_NSB_IJSY_NSC_ILi8192EEEEEEEEEEEEEvEEEENS_8epilogue10collective6detail29Sm90TmaWarpSpecializedAdapterINS23_15DefaultEpilogueISM_NSB_IJNSB_IJlllEEESE_SY_EEES28_NS22_6thread17LinearCombinationISM_Li1EffLNS29_9ScaleType4KindE0ELNS_15FloatRoundStyleE2ESM_EENS_4gemm15EpilogueDefaultEEEEEvvEEEEvNT_6ParamsE --------------------------
	.section	.nv.shared._ZN7cutlass13device_kernelINS_4conv6kernel13ConvUniversalINS1_16ConvProblemShapeILNS1_8OperatorE0ELi2EEENS1_10collective14CollectiveConvINS1_46MainloopSm90TmaGmmaWarpSpecializedImplicitGemmILS5_0ELi9ELi2EN4cute5tupleIJNSA_1CILi2EEENSC_ILi1EEESE_EEENS1_36KernelImplicitTmaWarpSpecializedSm90ELi1EEENSB_IJNSC_ILi64EEENSC_ILi128EEENSB_IJSI_EEEEEENS_6half_tESM_NSA_8TiledMMAINSA_8MMA_AtomIJNSA_4SM904GMMA26MMA_64x128x16_F32F16F16_SSILNSQ_5MajorE0ELSS_0ELNSQ_7ScaleInE1ELST_1EEEEEENSA_6LayoutINSB_IJSE_SE_SE_EEENSB_IJNSC_ILi0EEESY_SY_EEEEENSB_IJNSA_10UnderscoreES11_S11_EEEEENS7_6detail26Sm90ImplicitGemmTileTraitsINSA_20SM90_TMA_LOAD_IM2COLENSA_14ComposedLayoutINSA_7SwizzleILi3ELi4ELi3EEENSA_18smem_ptr_flag_bitsILi16EEENSW_INSB_IJNSB_IJNSC_ILi8EEES1C_EEENSB_IJSI_SE_EEENSB_IJSE_NSC_ILi9EEEEEEEEENSB_IJNSB_IJSI_NSC_ILi512EEEEEENSB_IJSE_SY_EEENSB_IJSY_NSC_ILi4096EEEEEEEEEEEEEvEENS15_INSA_23SM90_TMA_LOAD_MULTICASTENS17_IS19_S1B_NSW_INSB_IJNSB_IJS1C_NSC_ILi16EEEEEES1E_S1G_EEENSB_IJS1J_S1K_NSB_IJSY_NSC_ILi8192EEEEEEEEEEEEEvEEEENS_8epilogue10collective6detail29Sm90TmaWarpSpecializedAdapterINS23_15DefaultEpilogueISM_NSB_IJNSB_IJlllEEESE_SY_EEES28_NS22_6thread17LinearCombinationISM_Li1EffLNS29_9ScaleType4KindE0ELNS_15FloatRoundStyleE2ESM_EENS_4gemm15EpilogueDefaultEEEEEvvEEEEvNT_6ParamsE,"aw",@nobits
	.sectionflags	@""
	.align	16
	.zero		1024


//--------------------- .nv.shared.reserved.0     --------------------------
	.section	.nv.shared.reserved.0,"aw",@nobits
	.weak		__nv_reservedSMEM_offset_0_alias
	.size		__nv_reservedSMEM_offset_0_alias, 0, 0
	.other		__nv_reservedSMEM_offset_0_alias,@"STO_CUDA_RESERVED_SHARED STV_DEFAULT"
__nv_reservedSMEM_offset_0_alias:
	.zero		0


//--------------------- .nv.global                --------------------------
	.section	.nv.global,"aw",@nobits
.nv.global:
	.type		_ZN39_INTERNAL_9b0cbbec_4_k_cu_a2c26f22_29014cute1_E,@object
	.size		_ZN39_INTERNAL_9b0cbbec_4_k_cu_a2c26f22_29014cute1_E,(_ZN39_INTERNAL_9b0cbbec_4_k_cu_a2c26f22_29014cuda3std3__45__cpo6cbeginE - _ZN39_INTERNAL_9b0cbbec_4_k_cu_a2c26f22_29014cute1_E)
_ZN39_INTERNAL_9b0cbbec_4_k_cu_a2c26f22_29014cute1_E:
	.zero		1
	.type		_ZN39_INTERNAL_9b0cbbec_4_k_cu_a2c26f22_29014cuda3std3__45__cpo6cbeginE,@object
	.size		_ZN39_INTERNAL_9b0cbbec_4_k_cu_a2c26f22_29014cuda3std3__45__cpo6cbeginE,(_ZN39_INTERNAL_9b0cbbec_4_k_cu_a2c26f22_29014cuda3std3__48in_placeE - _ZN39_INTERNAL_9b0cbbec_4_k_cu_a2c26f22_29014cuda3std3__45__cpo6cbeginE)
_ZN39_INTERNAL_9b0cbbec_4_k_cu_a2c26f22_29014cuda3std3__45__cpo6cbeginE:
	.zero		1
	.type		_ZN39_INTERNAL_9b0cbbec_4_k_cu_a2c26f22_29014cuda3std3__48in_placeE,@object
	.size		_ZN39_INTERNAL_9b0cbbec_4_k_cu_a2c26f22_29014cuda3std3__48in_placeE,(_ZN39_INTERNAL_9b0cbbec_4_k_cu_a2c26f22_29014cuda3std6ranges3__45__cpo9iter_moveE - _ZN39_INTERNAL_9b0cbbec_4_k_cu_a2c26f22_29014cuda3std3__48in_placeE)
_ZN39_INTERNAL_9b0cbbec_4_k_cu_a2c26f22_29014cuda3std3__48in_placeE:
	.zero		1
	.type		_ZN39_INTERNAL_9b0cbbec_4_k_cu_a2c26f22_29014cuda3std6ranges3__45__cpo9iter_moveE,@object
	.size		_ZN39_INTERNAL_9b0cbbec_4_k_cu_a2c26f22_29014cuda3std6ranges3__45__cpo9iter_moveE,(_ZN39_INTERNAL_9b0cbbec_4_k_cu_a2c26f22_29014cuda3std3__45__cpo5beginE - _ZN39_INTERNAL_9b0cbbec_4_k_cu_a2c26f22_29014cuda3std6ranges3__45__cpo9iter_moveE)
_ZN39_INTERNAL_9b0cbbec_4_k_cu_a2c26f22_29014cuda3std6ranges3__45__cpo9iter_moveE:
	.zero		1
	.type		_ZN39_INTERNAL_9b0cbbec_4_k_cu_a2c26f22_29014cuda3std3__45__cpo5beginE,@object
	.size		_ZN39_INTERNAL_9b0cbbec_4_k_cu_a2c26f22_29014cuda3std3__45__cpo5beginE,(_ZN39_INTERNAL_9b0cbbec_4_k_cu_a2c26f22_29014cuda3std3__441_GLOBAL__N__9b0cbbec_4_k_cu_a2c26f22_29016ignoreE - _ZN39_INTERNAL_9b0cbbec_4_k_cu_a2c26f22_29014cuda3std3__45__cpo5beginE)
_ZN39_INTERNAL_9b0cbbec_4_k_cu_a2c26f22_29014cuda3std3__45__cpo5beginE:
	.zero		1
	.type		_ZN39_INTERNAL_9b0cbbec_4_k_cu_a2c26f22_29014cuda3std3__441_GLOBAL__N__9b0cbbec_4_k_cu_a2c26f22_29016ignoreE,@object
	.size		_ZN39_INTERNAL_9b0cbbec_4_k_cu_a2c26f22_29014cuda3std3__441_GLOBAL__N__9b0cbbec_4_k_cu_a2c26f22_29016ignoreE,(_ZN39_INTERNAL_9b0cbbec_4_k_cu_a2c26f22_29014cute7productE - _ZN39_INTERNAL_9b0cbbec_4_k_cu_a2c26f22_29014cuda3std3__441_GLOBAL__N__9b0cbbec_4_k_cu_a2c26f22_29016ignoreE)
_ZN39_INTERNAL_9b0cbbec_4_k_cu_a2c26f22_29014cuda3std3__441_GLOBAL__N__9b0cbbec_4_k_cu_a2c26f22_29016ignoreE:
	.zero		1
	.type		_ZN39_INTERNAL_9b0cbbec_4_k_cu_a2c26f22_29014cute7productE,@object
	.size		_ZN39_INTERNAL_9b0cbbec_4_k_cu_a2c26f22_29014cute7productE,(_ZN39_INTERNAL_9b0cbbec_4_k_cu_a2c26f22_29014cuda3std3__45__cpo3endE - _ZN39_INTERNAL_9b0cbbec_4_k_cu_a2c26f22_29014cute7productE)
_ZN39_INTERNAL_9b0cbbec_4_k_cu_a2c26f22_29014cute7productE:
	.zero		1
	.type		_ZN39_INTERNAL_9b0cbbec_4_k_cu_a2c26f22_29014cuda3std3__45__cpo3endE,@object
	.size		_ZN39_INTERNAL_9b0cbbec_4_k_cu_a2c26f22_29014cuda3std3__45__cpo3endE,(_ZN39_INTERNAL_9b0cbbec_4_k_cu_a2c26f22_29014cuda3std3__419piecewise_constructE - _ZN39_INTERNAL_9b0cbbec_4_k_cu_a2c26f22_29014cuda3std3__45__cpo3endE)
_ZN39_INTERNAL_9b0cbbec_4_k_cu_a2c26f22_29014cuda3std3__45__cpo3endE:
	.zero		1
	.type		_ZN39_INTERNAL_9b0cbbec_4_k_cu_a2c26f22_29014cuda3std3__419piecewise_constructE,@object
	.size		_ZN39_INTERNAL_9b0cbbec_4_k_cu_a2c26f22_29014cuda3std3__419piecewise_constructE,(_ZN39_INTERNAL_9b0cbbec_4_k_cu_a2c26f22_29014cuda3std3__45__cpo4cendE - _ZN39_INTERNAL_9b0cbbec_4_k_cu_a2c26f22_29014cuda3std3__419piecewise_constructE)
_ZN39_INTERNAL_9b0cbbec_4_k_cu_a2c26f22_29014cuda3std3__419piecewise_constructE:
	.zero		1
	.type		_ZN39_INTERNAL_9b0cbbec_4_k_cu_a2c26f22_29014cuda3std3__45__cpo4cendE,@object
	.size		_ZN39_INTERNAL_9b0cbbec_4_k_cu_a2c26f22_29014cuda3std3__45__cpo4cendE,(_ZN39_INTERNAL_9b0cbbec_4_k_cu_a2c26f22_29014cuda3std6ranges3__45__cpo4swapE - _ZN39_INTERNAL_9b0cbbec_4_k_cu_a2c26f22_29014cuda3std3__45__cpo4cendE)
_ZN39_INTERNAL_9b0cbbec_4_k_cu_a2c26f22_29014cuda3std3__45__cpo4cendE:
	.zero		1
	.type		_ZN39_INTERNAL_9b0cbbec_4_k_cu_a2c26f22_29014cuda3std6ranges3__45__cpo4swapE,@object
	.size		_ZN39_INTERNAL_9b0cbbec_4_k_cu_a2c26f22_29014cuda3std6ranges3__45__cpo4swapE,(.L_7 - _ZN39_INTERNAL_9b0cbbec_4_k_cu_a2c26f22_29014cuda3std6ranges3__45__cpo4swapE)
_ZN39_INTERNAL_9b0cbbec_4_k_cu_a2c26f22_29014cuda3std6ranges3__45__cpo4swapE:
	.zero		1
.L_7:


//--------------------- .nv.constant0._ZN7cutlass13device_kernelINS_4conv6kernel13ConvUniversalINS1_16ConvProblemShapeILNS1_8OperatorE0ELi2EEENS1_10collective14CollectiveConvINS1_46MainloopSm90TmaGmmaWarpSpecializedImplicitGemmILS5_0ELi9ELi2EN4cute5tupleIJNSA_1CILi2EEENSC_ILi1EEESE_EEENS1_36KernelImplicitTmaWarpSpecializedSm90ELi1EEENSB_IJNSC_ILi64EEENSC_ILi128EEENSB_IJSI_EEEEEENS_6half_tESM_NSA_8TiledMMAINSA_8MMA_AtomIJNSA_4SM904GMMA26MMA_64x128x16_F32F16F16_SSILNSQ_5MajorE0ELSS_0ELNSQ_7ScaleInE1ELST_1EEEEEENSA_6LayoutINSB_IJSE_SE_SE_EEENSB_IJNSC_ILi0EEESY_SY_EEEEENSB_IJNSA_10UnderscoreES11_S11_EEEEENS7_6detail26Sm90ImplicitGemmTileTraitsINSA_20SM90_TMA_LOAD_IM2COLENSA_14ComposedLayoutINSA_7SwizzleILi3ELi4ELi3EEENSA_18smem_ptr_flag_bitsILi16EEENSW_INSB_IJNSB_IJNSC_ILi8EEES1C_EEENSB_IJSI_SE_EEENSB_IJSE_NSC_ILi9EEEEEEEEENSB_IJNSB_IJSI_NSC_ILi512EEEEEENSB_IJSE_SY_EEENSB_IJSY_NSC_ILi4096EEEEEEEEEEEEEvEENS15_INSA_23SM90_TMA_LOAD_MULTICASTENS17_IS19_S1B_NSW_INSB_IJNSB_IJS1C_NSC_ILi16EEEEEES1E_S1G_EEENSB_IJS1J_S1K_NSB_IJSY_NSC_ILi8192EEEEEEEEEEEEEvEEEENS_8epilogue10collective6detail29Sm90TmaWarpSpecializedAdapterINS23_15DefaultEpilogueISM_NSB_IJNSB_IJlllEEESE_SY_EEES28_NS22_6thread17LinearCombinationISM_Li1EffLNS29_9ScaleType4KindE0ELNS_15FloatRoundStyleE2ESM_EENS_4gemm15EpilogueDefaultEEEEEvvEEEEvNT_6ParamsE --------------------------
	.section	.nv.constant0._ZN7cutlass13device_kernelINS_4conv6kernel13ConvUniversalINS1_16ConvProblemShapeILNS1_8OperatorE0ELi2EEENS1_10collective14CollectiveConvINS1_46MainloopSm90TmaGmmaWarpSpecializedImplicitGemmILS5_0ELi9ELi2EN4cute5tupleIJNSA_1CILi2EEENSC_ILi1EEESE_EEENS1_36KernelImplicitTmaWarpSpecializedSm90ELi1EEENSB_IJNSC_ILi64EEENSC_ILi128EEENSB_IJSI_EEEEEENS_6half_tESM_NSA_8TiledMMAINSA_8MMA_AtomIJNSA_4SM904GMMA26MMA_64x128x16_F32F16F16_SSILNSQ_5MajorE0ELSS_0ELNSQ_7ScaleInE1ELST_1EEEEEENSA_6LayoutINSB_IJSE_SE_SE_EEENSB_IJNSC_ILi0EEESY_SY_EEEEENSB_IJNSA_10UnderscoreES11_S11_EEEEENS7_6detail26Sm90ImplicitGemmTileTraitsINSA_20SM90_TMA_LOAD_IM2COLENSA_14ComposedLayoutINSA_7SwizzleILi3ELi4ELi3EEENSA_18smem_ptr_flag_bitsILi16EEENSW_INSB_IJNSB_IJNSC_ILi8EEES1C_EEENSB_IJSI_SE_EEENSB_IJSE_NSC_ILi9EEEEEEEEENSB_IJNSB_IJSI_NSC_ILi512EEEEEENSB_IJSE_SY_EEENSB_IJSY_NSC_ILi4096EEEEEEEEEEEEEvEENS15_INSA_23SM90_TMA_LOAD_MULTICASTENS17_IS19_S1B_NSW_INSB_IJNSB_IJS1C_NSC_ILi16EEEEEES1E_S1G_EEENSB_IJS1J_S1K_NSB_IJSY_NSC_ILi8192EEEEEEEEEEEEEvEEEENS_8epilogue10collective6detail29Sm90TmaWarpSpecializedAdapterINS23_15DefaultEpilogueISM_NSB_IJNSB_IJlllEEESE_SY_EEES28_NS22_6thread17LinearCombinationISM_Li1EffLNS29_9ScaleType4KindE0ELNS_15FloatRoundStyleE2ESM_EENS_4gemm15EpilogueDefaultEEEEEvvEEEEvNT_6ParamsE,"a",@progbits
	.sectionflags	@""
	.align	4
.nv.constant0._ZN7cutlass13device_kernelINS_4conv6kernel13ConvUniversalINS1_16ConvProblemShapeILNS1_8OperatorE0ELi2EEENS1_10collective14CollectiveConvINS1_46MainloopSm90TmaGmmaWarpSpecializedImplicitGemmILS5_0ELi9ELi2EN4cute5tupleIJNSA_1CILi2EEENSC_ILi1EEESE_EEENS1_36KernelImplicitTmaWarpSpecializedSm90ELi1EEENSB_IJNSC_ILi64EEENSC_ILi128EEENSB_IJSI_EEEEEENS_6half_tESM_NSA_8TiledMMAINSA_8MMA_AtomIJNSA_4SM904GMMA26MMA_64x128x16_F32F16F16_SSILNSQ_5MajorE0ELSS_0ELNSQ_7ScaleInE1ELST_1EEEEEENSA_6LayoutINSB_IJSE_SE_SE_EEENSB_IJNSC_ILi0EEESY_SY_EEEEENSB_IJNSA_10UnderscoreES11_S11_EEEEENS7_6detail26Sm90ImplicitGemmTileTraitsINSA_20SM90_TMA_LOAD_IM2COLENSA_14ComposedLayoutINSA_7SwizzleILi3ELi4ELi3EEENSA_18smem_ptr_flag_bitsILi16EEENSW_INSB_IJNSB_IJNSC_ILi8EEES1C_EEENSB_IJSI_SE_EEENSB_IJSE_NSC_ILi9EEEEEEEEENSB_IJNSB_IJSI_NSC_ILi512EEEEEENSB_IJSE_SY_EEENSB_IJSY_NSC_ILi4096EEEEEEEEEEEEEvEENS15_INSA_23SM90_TMA_LOAD_MULTICASTENS17_IS19_S1B_NSW_INSB_IJNSB_IJS1C_NSC_ILi16EEEEEES1E_S1G_EEENSB_IJS1J_S1K_NSB_IJSY_NSC_ILi8192EEEEEEEEEEEEEvEEEENS_8epilogue10collective6detail29Sm90TmaWarpSpecializedAdapterINS23_15DefaultEpilogueISM_NSB_IJNSB_IJlllEEESE_SY_EEES28_NS22_6thread17LinearCombinationISM_Li1EffLNS29_9ScaleType4KindE0ELNS_15FloatRoundStyleE2ESM_EENS_4gemm15EpilogueDefaultEEEEEvvEEEEvNT_6ParamsE:
	.zero		1536


//--------------------- SYMBOLS --------------------------

	.type		.nv.reservedSmem.offset0,@object
	.size		.nv.reservedSmem.offset0,0x4
